def attn_fwd(
    Q,
    K,
    V,
    Out,
    Lse,
    sm_scale,
    stride_qz,
    stride_qh,
    stride_qm,
    stride_qk,
    stride_kz,
    stride_kh,
    stride_kn,
    stride_kk,
    stride_vz,
    stride_vh,
    stride_vn,
    stride_vk,
    stride_oz,
    stride_oh,
    stride_om,
    stride_ok,
    seqlen_q,
    seqlen_k,
    BLOCK_M: tl.constexpr,
    BLOCK_N: tl.constexpr,
    HEAD_DIM: tl.constexpr,
    CAUSAL: tl.constexpr,
):
    start_m = tl.program_id(0)
    off_hz = tl.program_id(1)
    q_off = off_hz * stride_qh
    k_off = off_hz * stride_kh
    v_off = off_hz * stride_vh
    offs_m = start_m * BLOCK_M + tl.arange(0, BLOCK_M)
    offs_d = tl.arange(0, HEAD_DIM)
    offs_n = tl.arange(0, BLOCK_N)
    q_ptrs = Q + q_off + offs_m[:, None] * stride_qm + offs_d[None, :] * stride_qk
    k_ptrs = K + k_off + offs_d[:, None] * stride_kk + offs_n[None, :] * stride_kn
    v_ptrs = V + v_off + offs_n[:, None] * stride_vn + offs_d[None, :] * stride_vk
    m_i = tl.full([BLOCK_M], float("-inf"), dtype=tl.float32)
    l_i = tl.zeros([BLOCK_M], dtype=tl.float32) + 1.0
    acc = tl.zeros([BLOCK_M, HEAD_DIM], dtype=tl.float32)
    q = tl.load(q_ptrs)
    acc, l_i, m_i = _attn_fwd_inner(
        acc,
        l_i,
        m_i,
        q,
        k_ptrs,
        v_ptrs,
        sm_scale,
        stride_kn,
        stride_vn,
        start_m,
        seqlen_k,
        BLOCK_M,
        BLOCK_N,
        HEAD_DIM,
        CAUSAL,
    )
    acc = acc / l_i[:, None]
    lse = m_i + tl.math.log2(l_i) / 1.4426950408889634
    o_ptrs = (
        Out
        + off_hz * stride_oh
        + offs_m[:, None] * stride_om
        + offs_d[None, :] * stride_ok
    )
    tl.store(o_ptrs, acc.to(Out.dtype.element_ty))
    tl.store(Lse + off_hz * seqlen_q + offs_m, lse)

# config = {"BLOCK_M": 256, "BLOCK_N": 64, "HEAD_DIM": 16, "arch": "sm_90", "causal": false, "dtype": "bf16", "num_stages": 3, "num_warps": 8}
# arch = sm_90


// ===== COMPILED SASS (sm_90a) =====

	.target	sm_90a

	.elftype	@"ET_EXEC"


//--------------------- .note.nv.tkinfo           --------------------------
	.section	.note.nv.tkinfo,"",@"SHT_NOTE"
	.sectionflags	@"SHF_NOTE_NV_TKINFO"
	.tkinfo
        /*0018*/ 	.word	0x00000002
        /*0030*/ 	.string	""
        /*0030*/ 	.string	"ptxas"
        /*0030*/ 	.string	"Cuda compilation tools, release 13.0, V13.0.88"
        /*0030*/ 	.string	"Build cuda_13.0.r13.0/compiler.36424714_0"
        /*0030*/ 	.string	"-v  -suppress-debug-info  -lineinfo  -arch sm_90a "



//--------------------- .note.nv.cuinfo           --------------------------
	.section	.note.nv.cuinfo,"",@"SHT_NOTE"
	.sectionflags	@"SHF_NOTE_NV_CUINFO"
        /*0018*/ 	.short	0x0002
        /*001a*/ 	.short	0x005a
        /*001c*/ 	.short	0x0082
	.zero		2


//--------------------- .nv.info                  --------------------------
	.section	.nv.info,"",@"SHT_CUDA_INFO"
	.align	4


	//----- nvinfo : EIATTR_REGCOUNT
	.align		4
        /*0000*/ 	.byte	0x04, 0x2f
        /*0002*/ 	.short	(.L_2 - .L_1)
	.align		4
.L_1:
        /*0004*/ 	.word	index@(attn_fwd)
        /*0008*/ 	.word	0x00000088


	//----- nvinfo : EIATTR_FRAME_SIZE
	.align		4
.L_2:
        /*000c*/ 	.byte	0x04, 0x11
        /*000e*/ 	.short	(.L_4 - .L_3)
	.align		4
.L_3:
        /*0010*/ 	.word	index@(attn_fwd)
        /*0014*/ 	.word	0x00000000


	//----- nvinfo : EIATTR_MIN_STACK_SIZE
	.align		4
.L_4:
        /*0018*/ 	.byte	0x04, 0x12
        /*001a*/ 	.short	(.L_6 - .L_5)
	.align		4
.L_5:
        /*001c*/ 	.word	index@(attn_fwd)
        /*0020*/ 	.word	0x00000000
.L_6:


//--------------------- .nv.compat                --------------------------
	.section	.nv.compat,"",@"SHT_CUDA_COMPAT_INFO"
	.align	4
        /*0000*/ 	.byte	0x02, 0x09, 0x01, 0x00, 0x02, 0x02, 0x04, 0x00, 0x02, 0x05, 0x05, 0x00, 0x03, 0x07, 0x01, 0x01
        /*0010*/ 	.byte	0x02, 0x03, 0x00, 0x00, 0x02, 0x06, 0x01, 0x00, 0x04, 0x0b, 0x08, 0x00, 0x00, 0x00, 0x00, 0x00
        /*0020*/ 	.byte	0x00, 0x00, 0x00, 0x00


//--------------------- .nv.info.attn_fwd         --------------------------
	.section	.nv.info.attn_fwd,"",@"SHT_CUDA_INFO"
	.sectionflags	@""
	.align	4


	//----- nvinfo : EIATTR_CUDA_API_VERSION
	.align		4
        /*0000*/ 	.byte	0x04, 0x37
        /*0002*/ 	.short	(.L_8 - .L_7)
.L_7:
        /*0004*/ 	.word	0x00000082


	//----- nvinfo : EIATTR_KPARAM_INFO
	.align		4
.L_8:
        /*0008*/ 	.byte	0x04, 0x17
        /*000a*/ 	.short	(.L_10 - .L_9)
.L_9:
        /*000c*/ 	.word	0x00000000
        /*0010*/ 	.short	0x0019
        /*0012*/ 	.short	0x0080
        /*0014*/ 	.byte	0x00, 0xf4, 0x21, 0x00


	//----- nvinfo : EIATTR_KPARAM_INFO
	.align		4
.L_10:
        /*0018*/ 	.byte	0x04, 0x17
        /*001a*/ 	.short	(.L_12 - .L_11)
.L_11:
        /*001c*/ 	.word	0x00000000
        /*0020*/ 	.short	0x0018
        /*0022*/ 	.short	0x0078
        /*0024*/ 	.byte	0x00, 0xf4, 0x21, 0x00


	//----- nvinfo : EIATTR_KPARAM_INFO
	.align		4
.L_12:
        /*0028*/ 	.byte	0x04, 0x17
        /*002a*/ 	.short	(.L_14 - .L_13)
.L_13:
        /*002c*/ 	.word	0x00000000
        /*0030*/ 	.short	0x0017
        /*0032*/ 	.short	0x0070
        /*0034*/ 	.byte	0x00, 0xf0, 0x11, 0x00


	//----- nvinfo : EIATTR_KPARAM_INFO
	.align		4
.L_14:
        /*0038*/ 	.byte	0x04, 0x17
        /*003a*/ 	.short	(.L_16 - .L_15)
.L_15:
        /*003c*/ 	.word	0x00000000
        /*0040*/ 	.short	0x0016
        /*0042*/ 	.short	0x006c
        /*0044*/ 	.byte	0x00, 0xf0, 0x11, 0x00


	//----- nvinfo : EIATTR_KPARAM_INFO
	.align		4
.L_16:
        /*0048*/ 	.byte	0x04, 0x17
        /*004a*/ 	.short	(.L_18 - .L_17)
.L_17:
        /*004c*/ 	.word	0x00000000
        /*0050*/ 	.short	0x0015
        /*0052*/ 	.short	0x0068
        /*0054*/ 	.byte	0x00, 0xf0, 0x11, 0x00


	//----- nvinfo : EIATTR_KPARAM_INFO
	.align		4
.L_18:
        /*0058*/ 	.byte	0x04, 0x17
        /*005a*/ 	.short	(.L_20 - .L_19)
.L_19:
        /*005c*/ 	.word	0x00000000
        /*0060*/ 	.short	0x0014
        /*0062*/ 	.short	0x0064
        /*0064*/ 	.byte	0x00, 0xf0, 0x11, 0x00


	//----- nvinfo : EIATTR_KPARAM_INFO
	.align		4
.L_20:
        /*0068*/ 	.byte	0x04, 0x17
        /*006a*/ 	.short	(.L_22 - .L_21)
.L_21:
        /*006c*/ 	.word	0x00000000
        /*0070*/ 	.short	0x0013
        /*0072*/ 	.short	0x0060
        /*0074*/ 	.byte	0x00, 0xf0, 0x11, 0x00


	//----- nvinfo : EIATTR_KPARAM_INFO
	.align		4
.L_22:
        /*0078*/ 	.byte	0x04, 0x17
        /*007a*/ 	.short	(.L_24 - .L_23)
.L_23:
        /*007c*/ 	.word	0x00000000
        /*0080*/ 	.short	0x0012
        /*0082*/ 	.short	0x005c
        /*0084*/ 	.byte	0x00, 0xf0, 0x11, 0x00


	//----- nvinfo : EIATTR_KPARAM_INFO
	.align		4
.L_24:
        /*0088*/ 	.byte	0x04, 0x17
        /*008a*/ 	.short	(.L_26 - .L_25)
.L_25:
        /*008c*/ 	.word	0x00000000
        /*0090*/ 	.short	0x0011
        /*0092*/ 	.short	0x0058
        /*0094*/ 	.byte	0x00, 0xf0, 0x11, 0x00


	//----- nvinfo : EIATTR_KPARAM_INFO
	.align		4
.L_26:
        /*0098*/ 	.byte	0x04, 0x17
        /*009a*/ 	.short	(.L_28 - .L_27)
.L_27:
        /*009c*/ 	.word	0x00000000
        /*00a0*/ 	.short	0x0010
        /*00a2*/ 	.short	0x0054
        /*00a4*/ 	.byte	0x00, 0xf0, 0x11, 0x00


	//----- nvinfo : EIATTR_KPARAM_INFO
	.align		4
.L_28:
        /*00a8*/ 	.byte	0x04, 0x17
        /*00aa*/ 	.short	(.L_30 - .L_29)
.L_29:
        /*00ac*/ 	.word	0x00000000
        /*00b0*/ 	.short	0x000f
        /*00b2*/ 	.short	0x0050
        /*00b4*/ 	.byte	0x00, 0xf0, 0x11, 0x00


	//----- nvinfo : EIATTR_KPARAM_INFO
	.align		4
.L_30:
        /*00b8*/ 	.byte	0x04, 0x17
        /*00ba*/ 	.short	(.L_32 - .L_31)
.L_31:
        /*00bc*/ 	.word	0x00000000
        /*00c0*/ 	.short	0x000e
        /*00c2*/ 	.short	0x004c
        /*00c4*/ 	.byte	0x00, 0xf0, 0x11, 0x00


	//----- nvinfo : EIATTR_KPARAM_INFO
	.align		4
.L_32:
        /*00c8*/ 	.byte	0x04, 0x17
        /*00ca*/ 	.short	(.L_34 - .L_33)
.L_33:
        /*00cc*/ 	.word	0x00000000
        /*00d0*/ 	.short	0x000d
        /*00d2*/ 	.short	0x0048
        /*00d4*/ 	.byte	0x00, 0xf0, 0x11, 0x00


	//----- nvinfo : EIATTR_KPARAM_INFO
	.align		4
.L_34:
        /*00d8*/ 	.byte	0x04, 0x17
        /*00da*/ 	.short	(.L_36 - .L_35)
.L_35:
        /*00dc*/ 	.word	0x00000000
        /*00e0*/ 	.short	0x000c
        /*00e2*/ 	.short	0x0044
        /*00e4*/ 	.byte	0x00, 0xf0, 0x11, 0x00


	//----- nvinfo : EIATTR_KPARAM_INFO
	.align		4
.L_36:
        /*00e8*/ 	.byte	0x04, 0x17
        /*00ea*/ 	.short	(.L_38 - .L_37)
.L_37:
        /*00ec*/ 	.word	0x00000000
        /*00f0*/ 	.short	0x000b
        /*00f2*/ 	.short	0x0040
        /*00f4*/ 	.byte	0x00, 0xf0, 0x11, 0x00


	//----- nvinfo : EIATTR_KPARAM_INFO
	.align		4
.L_38:
        /*00f8*/ 	.byte	0x04, 0x17
        /*00fa*/ 	.short	(.L_40 - .L_39)
.L_39:
        /*00fc*/ 	.word	0x00000000
        /*0100*/ 	.short	0x000a
        /*0102*/ 	.short	0x003c
        /*0104*/ 	.byte	0x00, 0xf0, 0x11, 0x00


	//----- nvinfo : EIATTR_KPARAM_INFO
	.align		4
.L_40:
        /*0108*/ 	.byte	0x04, 0x17
        /*010a*/ 	.short	(.L_42 - .L_41)
.L_41:
        /*010c*/ 	.word	0x00000000
        /*0110*/ 	.short	0x0009
        /*0112*/ 	.short	0x0038
        /*0114*/ 	.byte	0x00, 0xf0, 0x11, 0x00


	//----- nvinfo : EIATTR_KPARAM_INFO
	.align		4
.L_42:
        /*0118*/ 	.byte	0x04, 0x17
        /*011a*/ 	.short	(.L_44 - .L_43)
.L_43:
        /*011c*/ 	.word	0x00000000
        /*0120*/ 	.short	0x0008
        /*0122*/ 	.short	0x0034
        /*0124*/ 	.byte	0x00, 0xf0, 0x11, 0x00


	//----- nvinfo : EIATTR_KPARAM_INFO
	.align		4
.L_44:
        /*0128*/ 	.byte	0x04, 0x17
        /*012a*/ 	.short	(.L_46 - .L_45)
.L_45:
        /*012c*/ 	.word	0x00000000
        /*0130*/ 	.short	0x0007
        /*0132*/ 	.short	0x0030
        /*0134*/ 	.byte	0x00, 0xf0, 0x11, 0x00


	//----- nvinfo : EIATTR_KPARAM_INFO
	.align		4
.L_46:
        /*0138*/ 	.byte	0x04, 0x17
        /*013a*/ 	.short	(.L_48 - .L_47)
.L_47:
        /*013c*/ 	.word	0x00000000
        /*0140*/ 	.short	0x0006
        /*0142*/ 	.short	0x002c
        /*0144*/ 	.byte	0x00, 0xf0, 0x11, 0x00


	//----- nvinfo : EIATTR_KPARAM_INFO
	.align		4
.L_48:
        /*0148*/ 	.byte	0x04, 0x17
        /*014a*/ 	.short	(.L_50 - .L_49)
.L_49:
        /*014c*/ 	.word	0x00000000
        /*0150*/ 	.short	0x0005
        /*0152*/ 	.short	0x0028
        /*0154*/ 	.byte	0x00, 0xf0, 0x11, 0x00


	//----- nvinfo : EIATTR_KPARAM_INFO
	.align		4
.L_50:
        /*0158*/ 	.byte	0x04, 0x17
        /*015a*/ 	.short	(.L_52 - .L_51)
.L_51:
        /*015c*/ 	.word	0x00000000
        /*0160*/ 	.short	0x0004
        /*0162*/ 	.short	0x0020
        /*0164*/ 	.byte	0x00, 0xf4, 0x21, 0x00


	//----- nvinfo : EIATTR_KPARAM_INFO
	.align		4
.L_52:
        /*0168*/ 	.byte	0x04, 0x17
        /*016a*/ 	.short	(.L_54 - .L_53)
.L_53:
        /*016c*/ 	.word	0x00000000
        /*0170*/ 	.short	0x0003
        /*0172*/ 	.short	0x0018
        /*0174*/ 	.byte	0x00, 0xf4, 0x21, 0x00


	//----- nvinfo : EIATTR_KPARAM_INFO
	.align		4
.L_54:
        /*0178*/ 	.byte	0x04, 0x17
        /*017a*/ 	.short	(.L_56 - .L_55)
.L_55:
        /*017c*/ 	.word	0x00000000
        /*0180*/ 	.short	0x0002
        /*0182*/ 	.short	0x0010
        /*0184*/ 	.byte	0x00, 0xf4, 0x21, 0x00


	//----- nvinfo : EIATTR_KPARAM_INFO
	.align		4
.L_56:
        /*0188*/ 	.byte	0x04, 0x17
        /*018a*/ 	.short	(.L_58 - .L_57)
.L_57:
        /*018c*/ 	.word	0x00000000
        /*0190*/ 	.short	0x0001
        /*0192*/ 	.short	0x0008
        /*0194*/ 	.byte	0x00, 0xf4, 0x21, 0x00


	//----- nvinfo : EIATTR_KPARAM_INFO
	.align		4
.L_58:
        /*0198*/ 	.byte	0x04, 0x17
        /*019a*/ 	.short	(.L_60 - .L_59)
.L_59:
        /*019c*/ 	.word	0x00000000
        /*01a0*/ 	.short	0x0000
        /*01a2*/ 	.short	0x0000
        /*01a4*/ 	.byte	0x00, 0xf4, 0x21, 0x00


	//----- nvinfo : EIATTR_SPARSE_MMA_MASK
	.align		4
.L_60:
        /*01a8*/ 	.byte	0x03, 0x50
        /*01aa*/ 	.short	0x0000


	//----- nvinfo : EIATTR_MAXREG_COUNT
	.align		4
        /*01ac*/ 	.byte	0x03, 0x1b
        /*01ae*/ 	.short	0x00ff


	//----- nvinfo : EIATTR_NUM_BARRIERS
	.align		4
        /*01b0*/ 	.byte	0x02, 0x4c
        /*01b2*/ 	.byte	0x01
	.zero		1


	//----- nvinfo : EIATTR_MERCURY_ISA_VERSION
	.align		4
        /*01b4*/ 	.byte	0x03, 0x5f
        /*01b6*/ 	.short	0x0101


	//----- nvinfo : EIATTR_COOP_GROUP_MASK_REGIDS
	.align		4
        /*01b8*/ 	.byte	0x04, 0x29
        /*01ba*/ 	.short	(.L_62 - .L_61)


	//   ....[0]....
.L_61:
        /*01bc*/ 	.word	0xffffffff


	//   ....[1]....
        /*01c0*/ 	.word	0xffffffff


	//   ....[2]....
        /*01c4*/ 	.word	0xffffffff


	//   ....[3]....
        /*01c8*/ 	.word	0xffffffff


	//   ....[4]....
        /*01cc*/ 	.word	0xffffffff


	//   ....[5]....
        /*01d0*/ 	.word	0xffffffff


	//   ....[6]....
        /*01d4*/ 	.word	0xffffffff


	//   ....[7]....
        /*01d8*/ 	.word	0xffffffff


	//   ....[8]....
        /*01dc*/ 	.word	0xffffffff


	//   ....[9]....
        /*01e0*/ 	.word	0xffffffff


	//   ....[10]....
        /*01e4*/ 	.word	0xffffffff


	//   ....[11]....
        /*01e8*/ 	.word	0xffffffff


	//   ....[12]....
        /*01ec*/ 	.word	0xffffffff


	//   ....[13]....
        /*01f0*/ 	.word	0xffffffff


	//   ....[14]....
        /*01f4*/ 	.word	0xffffffff


	//   ....[15]....
        /*01f8*/ 	.word	0xffffffff


	//----- nvinfo : EIATTR_COOP_GROUP_INSTR_OFFSETS
	.align		4
.L_62:
        /*01fc*/ 	.byte	0x04, 0x28
        /*01fe*/ 	.short	(.L_64 - .L_63)


	//   ....[0]....
.L_63:
        /*0200*/ 	.word	0x000012c0


	//   ....[1]....
        /*0204*/ 	.word	0x000012e0


	//   ....[2]....
        /*0208*/ 	.word	0x000017c0


	//   ....[3]....
        /*020c*/ 	.word	0x00001860


	//   ....[4]....
        /*0210*/ 	.word	0x000019f0


	//   ....[5]....
        /*0214*/ 	.word	0x00001b00


	//   ....[6]....
        /*0218*/ 	.word	0x00001e60


	//   ....[7]....
        /*021c*/ 	.word	0x00001eb0


	//   ....[8]....
        /*0220*/ 	.word	0x00002e30


	//   ....[9]....
        /*0224*/ 	.word	0x00002e40


	//   ....[10]....
        /*0228*/ 	.word	0x00002e50


	//   ....[11]....
        /*022c*/ 	.word	0x00002e60


	//   ....[12]....
        /*0230*/ 	.word	0x00002ec0


	//   ....[13]....
        /*0234*/ 	.word	0x00002ed0


	//   ....[14]....
        /*0238*/ 	.word	0x00002ee0


	//   ....[15]....
        /*023c*/ 	.word	0x00002ef0


	//----- nvinfo : EIATTR_EXIT_INSTR_OFFSETS
	.align		4
.L_64:
        /*0240*/ 	.byte	0x04, 0x1c
        /*0242*/ 	.short	(.L_66 - .L_65)


	//   ....[0]....
.L_65:
        /*0244*/ 	.word	0x00004520


	//----- nvinfo : EIATTR_REQNTID
	.align		4
.L_66:
        /*0248*/ 	.byte	0x04, 0x10
        /*024a*/ 	.short	(.L_68 - .L_67)
.L_67:
        /*024c*/ 	.word	0x00000100
        /*0250*/ 	.word	0x00000001
        /*0254*/ 	.word	0x00000001


	//----- nvinfo : EIATTR_CBANK_PARAM_SIZE
	.align		4
.L_68:
        /*0258*/ 	.byte	0x03, 0x19
        /*025a*/ 	.short	0x0088


	//----- nvinfo : EIATTR_PARAM_CBANK
	.align		4
        /*025c*/ 	.byte	0x04, 0x0a
        /*025e*/ 	.short	(.L_70 - .L_69)
	.align		4
.L_69:
        /*0260*/ 	.word	index@(.nv.constant0.attn_fwd)
        /*0264*/ 	.short	0x0210
        /*0266*/ 	.short	0x0088


	//----- nvinfo : EIATTR_SW_WAR
	.align		4
.L_70:
        /*0268*/ 	.byte	0x04, 0x36
        /*026a*/ 	.short	(.L_72 - .L_71)
.L_71:
        /*026c*/ 	.word	0x00000008
.L_72:


//--------------------- .nv.callgraph             --------------------------
	.section	.nv.callgraph,"",@"SHT_CUDA_CALLGRAPH"
	.align	4
	.sectionentsize	8
	.align		4
        /*0000*/ 	.word	0x00000000
	.align		4
        /*0004*/ 	.word	0xffffffff
	.align		4
        /*0008*/ 	.word	0x00000000
	.align		4
        /*000c*/ 	.word	0xfffffffe
	.align		4
        /*0010*/ 	.word	0x00000000
	.align		4
        /*0014*/ 	.word	0xfffffffd
	.align		4
        /*0018*/ 	.word	0x00000000
	.align		4
        /*001c*/ 	.word	0xfffffffc


//--------------------- .nv.constant4             --------------------------
	.section	.nv.constant4,"a",@progbits
	.align	8
	.align		8
.nv.constant4:
        /*0000*/ 	.dword	_$_str


//--------------------- .text.attn_fwd            --------------------------
	.section	.text.attn_fwd,"ax",@progbits
	.align	128
        .global         attn_fwd
        .type           attn_fwd,@function
        .size           attn_fwd,(.L_x_3 - attn_fwd)
        .other          attn_fwd,@"STO_CUDA_ENTRY STV_DEFAULT"
attn_fwd:
.text.attn_fwd:
[----:B------:R-:W-:Y:S01]  /*0000*/  LDC R1, c[0x0][0x28] ;  /* 0x00000a00ff017b82 */ /* 0x000fe20000000800 */
[----:B------:R-:W0:Y:S07]  /*0010*/  S2R R0, SR_TID.X ;  /* 0x0000000000007919 */ /* 0x000e2e0000002100 */
[----:B------:R-:W1:Y:S01]  /*0020*/  S2UR UR5, SR_CTAID.Y ;  /* 0x00000000000579c3 */ /* 0x000e620000002600 */
[----:B------:R-:W-:Y:S01]  /*0030*/  ULDC.64 UR6, c[0x0][0x240] ;  /* 0x0000900000067ab9 */ /* 0x000fe20000000a00 */
[----:B------:R-:W-:Y:S01]  /*0040*/  ULDC.64 UR20, c[0x0][0x208] ;  /* 0x0000820000147ab9 */ /* 0x000fe20000000a00 */
[----:B------:R-:W2:Y:S05]  /*0050*/  S2R R3, SR_CTAID.X ;  /* 0x0000000000037919 */ /* 0x000eaa0000002500 */
[----:B------:R-:W3:Y:S08]  /*0060*/  LDC.64 R8, c[0x0][0x210] ;  /* 0x00008400ff087b82 */ /* 0x000ef00000000a00 */
[----:B------:R-:W4:Y:S01]  /*0070*/  LDC R35, c[0x0][0x248] ;  /* 0x00009200ff237b82 */ /* 0x000f220000000800 */
[----:B-1----:R-:W-:-:S04]  /*0080*/  UIMAD UR6, UR5, UR6, URZ ;  /* 0x00000006050672a4 */ /* 0x002fc8000f8e023f */
[----:B------:R-:W-:Y:S01]  /*0090*/  USHF.L.U32 UR4, UR6, 0x1, URZ ;  /* 0x0000000106047899 */ /* 0x000fe2000800063f */
[----:B0-----:R-:W-:-:S04]  /*00a0*/  LOP3.LUT R2, R0, 0xff, RZ, 0xc0, !PT ;  /* 0x000000ff00027812 */ /* 0x001fc800078ec0ff */
[----:B--2---:R-:W-:-:S05]  /*00b0*/  LEA R3, R3, R2, 0x8 ;  /* 0x0000000203037211 */ /* 0x004fca00078e40ff */
[----:B------:R-:W-:Y:S01]  /*00c0*/  IMAD R4, R3, UR7, RZ ;  /* 0x0000000703047c24 */ /* 0x000fe2000f8e02ff */
[----:B------:R-:W-:Y:S01]  /*00d0*/  UIMAD.WIDE UR6, UR6, 0x2, URZ ;  /* 0x00000002060678a5 */ /* 0x000fe2000f8e023f */
[C---:B----4-:R-:W-:Y:S01]  /*00e0*/  IMAD R7, R35.reuse, 0x12, RZ ;  /* 0x0000001223077824 */ /* 0x050fe200078e02ff */
[----:B------:R-:W-:Y:S01]  /*00f0*/  LEA R11, R35, R35, 0x1 ;  /* 0x00000023230b7211 */ /* 0x000fe200078e08ff */
[C---:B------:R-:W-:Y:S01]  /*0100*/  IMAD.HI R6, R4.reuse, 0x2, RZ ;  /* 0x0000000204067827 */ /* 0x040fe200078e02ff */
[----:B------:R-:W-:-:S04]  /*0110*/  SHF.L.U32 R5, R4, 0x1, RZ ;  /* 0x0000000104057819 */ /* 0x000fc800000006ff */
[----:B---3--:R-:W-:-:S04]  /*0120*/  IADD3 R4, P0, P1, R5, UR4, R8 ;  /* 0x0000000405047c10 */ /* 0x008fc8000f91e008 */
[----:B------:R-:W-:Y:S02]  /*0130*/  IADD3.X R5, R6, UR7, R9, P0, P1 ;  /* 0x0000000706057c10 */ /* 0x000fe400087e2409 */
[C---:B------:R-:W-:Y:S01]  /*0140*/  SHF.L.U32 R9, R35.reuse, 0x1, RZ ;  /* 0x0000000123097819 */ /* 0x040fe200000006ff */
[C---:B------:R-:W-:Y:S01]  /*0150*/  IMAD R17, R35.reuse, 0x6, RZ ;  /* 0x0000000623117824 */ /* 0x040fe200078e02ff */
[CC--:B------:R-:W-:Y:S01]  /*0160*/  LEA R8, P4, R35.reuse, R4.reuse, 0x2 ;  /* 0x0000000423087211 */ /* 0x0c0fe200078810ff */
[----:B------:R-:W-:Y:S01]  /*0170*/  IMAD R25, R35, 0xa, RZ ;  /* 0x0000000a23197824 */ /* 0x000fe200078e02ff */
[-C--:B------:R-:W-:Y:S01]  /*0180*/  IADD3 R6, P6, R9, R4.reuse, RZ ;  /* 0x0000000409067210 */ /* 0x080fe20007fde0ff */
[----:B------:R-:W-:Y:S01]  /*0190*/  IMAD R29, R35, 0xc, RZ ;  /* 0x0000000c231d7824 */ /* 0x000fe200078e02ff */
[-C--:B------:R-:W-:Y:S01]  /*01a0*/  IADD3 R22, P0, R7, R4.reuse, RZ ;  /* 0x0000000407167210 */ /* 0x080fe20007f1e0ff */
[C---:B------:R-:W-:Y:S01]  /*01b0*/  IMAD R33, R35.reuse, 0xe, RZ ;  /* 0x0000000e23217824 */ /* 0x040fe200078e02ff */
[CC--:B------:R-:W-:Y:S01]  /*01c0*/  LEA.HI.X.SX32 R7, R35.reuse, R5.reuse, 0x1, P6 ;  /* 0x0000000523077211 */ /* 0x0c0fe200030f0eff */
[----:B------:R-:W-:Y:S01]  /*01d0*/  IMAD R27, R35, 0x14, RZ ;  /* 0x00000014231b7824 */ /* 0x000fe200078e02ff */
[----:B------:R-:W-:Y:S01]  /*01e0*/  LEA.HI.X.SX32 R9, R9, R5, 0x1, P4 ;  /* 0x0000000509097211 */ /* 0x000fe200020f0eff */
[C---:B------:R-:W-:Y:S01]  /*01f0*/  IMAD R31, R35.reuse, 0x16, RZ ;  /* 0x00000016231f7824 */ /* 0x040fe200078e02ff */
[C---:B------:R-:W-:Y:S01]  /*0200*/  SHF.L.U32 R13, R35.reuse, 0x2, RZ ;  /* 0x00000002230d7819 */ /* 0x040fe200000006ff */
[C---:B------:R-:W-:Y:S01]  /*0210*/  IMAD R37, R35.reuse, 0x18, RZ ;  /* 0x0000001823257824 */ /* 0x040fe200078e02ff */
[C---:B------:R-:W-:Y:S01]  /*0220*/  LEA R15, R35.reuse, R35, 0x2 ;  /* 0x00000023230f7211 */ /* 0x040fe200078e10ff */
[----:B------:R-:W-:Y:S01]  /*0230*/  IMAD R39, R35, 0x1a, RZ ;  /* 0x0000001a23277824 */ /* 0x000fe200078e02ff */
[-C--:B------:R-:W-:Y:S01]  /*0240*/  IADD3 R10, P5, R17, R4.reuse, RZ ;  /* 0x00000004110a7210 */ /* 0x080fe20007fbe0ff */
[C---:B------:R-:W-:Y:S01]  /*0250*/  IMAD R41, R35.reuse, 0x1c, RZ ;  /* 0x0000001c23297824 */ /* 0x040fe200078e02ff */
[CC--:B------:R-:W-:Y:S01]  /*0260*/  LEA R12, P6, R35.reuse, R4.reuse, 0x3 ;  /* 0x00000004230c7211 */ /* 0x0c0fe200078c18ff */
[----:B------:R-:W-:Y:S01]  /*0270*/  IMAD R43, R35, 0x1e, RZ ;  /* 0x0000001e232b7824 */ /* 0x000fe200078e02ff */
[----:B------:R-:W-:Y:S01]  /*0280*/  IADD3 R14, P4, R25, R4, RZ ;  /* 0x00000004190e7210 */ /* 0x000fe20007f9e0ff */
[----:B------:R0:W2:Y:S01]  /*0290*/  LDG.E.U16 R34, desc[UR20][R4.64] ;  /* 0x0000001404227981 */ /* 0x0000a2000c1e1500 */
[----:B------:R-:W-:-:S02]  /*02a0*/  LEA.HI.X.SX32 R11, R11, R5, 0x1, P5 ;  /* 0x000000050b0b7211 */ /* 0x000fc400028f0eff */
[-C--:B------:R-:W-:Y:S01]  /*02b0*/  LEA.HI.X.SX32 R13, R13, R5.reuse, 0x1, P6 ;  /* 0x000000050d0d7211 */ /* 0x080fe200030f0eff */
[----:B------:R-:W3:Y:S01]  /*02c0*/  LDG.E.U16 R6, desc[UR20][R6.64] ;  /* 0x0000001406067981 */ /* 0x000ee2000c1e1500 */
[----:B------:R-:W-:Y:S02]  /*02d0*/  LEA.HI.X.SX32 R15, R15, R5, 0x1, P4 ;  /* 0x000000050f0f7211 */ /* 0x000fe400020f0eff */
[C---:B------:R-:W-:Y:S01]  /*02e0*/  LEA R19, R35.reuse, -R35, 0x3 ;  /* 0x8000002323137211 */ /* 0x040fe200078e18ff */
[----:B------:R-:W4:Y:S01]  /*02f0*/  LDG.E.U16 R9, desc[UR20][R8.64] ;  /* 0x0000001408097981 */ /* 0x000f22000c1e1500 */
[----:B------:R-:W-:Y:S02]  /*0300*/  SHF.L.U32 R21, R35, 0x3, RZ ;  /* 0x0000000323157819 */ /* 0x000fe400000006ff */
[-C--:B------:R-:W-:Y:S01]  /*0310*/  IADD3 R16, P5, R29, R4.reuse, RZ ;  /* 0x000000041d107210 */ /* 0x080fe20007fbe0ff */
[----:B------:R-:W5:Y:S01]  /*0320*/  LDG.E.U16 R10, desc[UR20][R10.64] ;  /* 0x000000140a0a7981 */ /* 0x000f62000c1e1500 */
[----:B------:R-:W-:-:S02]  /*0330*/  IADD3 R18, P6, R33, R4, RZ ;  /* 0x0000000421127210 */ /* 0x000fc40007fde0ff */
[CC--:B------:R-:W-:Y:S01]  /*0340*/  LEA R20, P4, R35.reuse, R4.reuse, 0x4 ;  /* 0x0000000423147211 */ /* 0x0c0fe200078820ff */
[----:B------:R-:W5:Y:S01]  /*0350*/  LDG.E.U16 R12, desc[UR20][R12.64] ;  /* 0x000000140c0c7981 */ /* 0x000f62000c1e1500 */
[----:B------:R-:W-:Y:S02]  /*0360*/  LEA R23, R35, R35, 0x3 ;  /* 0x0000002323177211 */ /* 0x000fe400078e18ff */
[-C--:B------:R-:W-:Y:S01]  /*0370*/  IADD3 R24, P3, R27, R4.reuse, RZ ;  /* 0x000000041b187210 */ /* 0x080fe20007f7e0ff */
[----:B------:R-:W-:Y:S01]  /*0380*/  IMAD R27, R35, 0xb, RZ ;  /* 0x0000000b231b7824 */ /* 0x000fe200078e02ff */
[-C--:B------:R-:W-:Y:S01]  /*0390*/  IADD3 R26, P2, R31, R4.reuse, RZ ;  /* 0x000000041f1a7210 */ /* 0x080fe20007f5e0ff */
[----:B------:R-:W-:Y:S01]  /*03a0*/  IMAD R31, R35, 0xd, RZ ;  /* 0x0000000d231f7824 */ /* 0x000fe200078e02ff */
[----:B------:R-:W-:Y:S01]  /*03b0*/  IADD3 R28, P1, R37, R4, RZ ;  /* 0x00000004251c7210 */ /* 0x000fe20007f3e0ff */
[----:B------:R-:W5:Y:S01]  /*03c0*/  LDG.E.U16 R14, desc[UR20][R14.64] ;  /* 0x000000140e0e7981 */ /* 0x000f62000c1e1500 */
[----:B------:R-:W-:-:S02]  /*03d0*/  LEA.HI.X.SX32 R17, R17, R5, 0x1, P5 ;  /* 0x0000000511117211 */ /* 0x000fc400028f0eff */
[-C--:B------:R-:W-:Y:S02]  /*03e0*/  LEA.HI.X.SX32 R19, R19, R5.reuse, 0x1, P6 ;  /* 0x0000000513137211 */ /* 0x080fe400030f0eff */
[-C--:B------:R-:W-:Y:S01]  /*03f0*/  LEA.HI.X.SX32 R21, R21, R5.reuse, 0x1, P4 ;  /* 0x0000000515157211 */ /* 0x080fe200020f0eff */
[----:B------:R-:W5:Y:S01]  /*0400*/  LDG.E.U16 R16, desc[UR20][R16.64] ;  /* 0x0000001410107981 */ /* 0x000f62000c1e1500 */
[-C--:B------:R-:W-:Y:S02]  /*0410*/  IADD3 R30, P5, R39, R4.reuse, RZ ;  /* 0x00000004271e7210 */ /* 0x080fe40007fbe0ff */
[-C--:B------:R-:W-:Y:S01]  /*0420*/  IADD3 R32, P6, R41, R4.reuse, RZ ;  /* 0x0000000429207210 */ /* 0x080fe20007fde0ff */
[----:B------:R-:W3:Y:S01]  /*0430*/  LDG.E.U16 R20, desc[UR20][R20.64] ;  /* 0x0000001414147981 */ /* 0x000ee2000c1e1500 */
[----:B------:R-:W-:Y:S02]  /*0440*/  LEA.HI.X.SX32 R23, R23, R5, 0x1, P0 ;  /* 0x0000000517177211 */ /* 0x000fe400000f0eff */
[----:B0-----:R-:W-:Y:S01]  /*0450*/  IADD3 R4, P4, R43, R4, RZ ;  /* 0x000000042b047210 */ /* 0x001fe20007f9e0ff */
[----:B------:R-:W5:Y:S01]  /*0460*/  LDG.E.U16 R18, desc[UR20][R18.64] ;  /* 0x0000001412127981 */ /* 0x000f62000c1e1500 */
[----:B------:R-:W-:-:S02]  /*0470*/  LEA R35, R35, -R35, 0x4 ;  /* 0x8000002323237211 */ /* 0x000fc400078e20ff */
[-C--:B------:R-:W-:Y:S01]  /*0480*/  LEA.HI.X.SX32 R25, R25, R5.reuse, 0x1, P3 ;  /* 0x0000000519197211 */ /* 0x080fe200018f0eff */
[----:B------:R-:W4:Y:S01]  /*0490*/  LDG.E.U16 R22, desc[UR20][R22.64] ;  /* 0x0000001416167981 */ /* 0x000f22000c1e1500 */
[-C--:B------:R-:W-:Y:S02]  /*04a0*/  LEA.HI.X.SX32 R27, R27, R5.reuse, 0x1, P2 ;  /* 0x000000051b1b7211 */ /* 0x080fe400010f0eff */
[-C--:B------:R-:W-:Y:S01]  /*04b0*/  LEA.HI.X.SX32 R29, R29, R5.reuse, 0x1, P1 ;  /* 0x000000051d1d7211 */ /* 0x080fe200008f0eff */
[----:B------:R-:W5:Y:S01]  /*04c0*/  LDG.E.U16 R24, desc[UR20][R24.64] ;  /* 0x0000001418187981 */ /* 0x000f62000c1e1500 */
[-C--:B------:R-:W-:Y:S02]  /*04d0*/  LEA.HI.X.SX32 R31, R31, R5.reuse, 0x1, P5 ;  /* 0x000000051f1f7211 */ /* 0x080fe400028f0eff */
[-C--:B------:R-:W-:Y:S01]  /*04e0*/  LEA.HI.X.SX32 R33, R33, R5.reuse, 0x1, P6 ;  /* 0x0000000521217211 */ /* 0x080fe200030f0eff */
[----:B------:R-:W5:Y:S01]  /*04f0*/  LDG.E.U16 R26, desc[UR20][R26.64] ;  /* 0x000000141a1a7981 */ /* 0x000f62000c1e1500 */
[----:B------:R-:W-:-:S03]  /*0500*/  LEA.HI.X.SX32 R5, R35, R5, 0x1, P4 ;  /* 0x0000000523057211 */ /* 0x000fc600020f0eff */
[----:B------:R-:W5:Y:S04]  /*0510*/  LDG.E.U16 R28, desc[UR20][R28.64] ;  /* 0x000000141c1c7981 */ /* 0x000f68000c1e1500 */
[----:B------:R-:W5:Y:S04]  /*0520*/  LDG.E.U16 R30, desc[UR20][R30.64] ;  /* 0x000000141e1e7981 */ /* 0x000f68000c1e1500 */
[----:B------:R-:W5:Y:S04]  /*0530*/  LDG.E.U16 R32, desc[UR20][R32.64] ;  /* 0x0000001420207981 */ /* 0x000f68000c1e1500 */
[----:B------:R0:W5:Y:S01]  /*0540*/  LDG.E.U16 R5, desc[UR20][R4.64] ;  /* 0x0000001404057981 */ /* 0x000162000c1e1500 */
[----:B------:R-:W1:Y:S08]  /*0550*/  S2UR UR16, SR_CgaCtaId ;  /* 0x00000000001079c3 */ /* 0x000e700000008800 */
[----:B0-----:R-:W0:Y:S01]  /*0560*/  LDC R4, c[0x0][0x280] ;  /* 0x0000a000ff047b82 */ /* 0x001e220000000800 */
[----:B------:R-:W-:-:S02]  /*0570*/  LOP3.LUT R7, R0, 0xc0, RZ, 0xc0, !PT ;  /* 0x000000c000077812 */ /* 0x000fc400078ec0ff */
[----:B------:R-:W-:Y:S01]  /*0580*/  LOP3.LUT R8, R0, 0x3f, RZ, 0xc0, !PT ;  /* 0x0000003f00087812 */ /* 0x000fe200078ec0ff */
[----:B------:R-:W-:-:S03]  /*0590*/  UMOV UR4, 0x400 ;  /* 0x0000040000047882 */ /* 0x000fc60000000000 */
[----:B------:R-:W-:-:S04]  /*05a0*/  LEA R11, R7, R8, 0x4 ;  /* 0x00000008070b7211 */ /* 0x000fc800078e20ff */
[----:B------:R-:W-:Y:S01]  /*05b0*/  SHF.L.U32 R11, R11, 0x1, RZ ;  /* 0x000000010b0b7819 */ /* 0x000fe200000006ff */
[----:B-1----:R-:W-:-:S03]  /*05c0*/  ULEA UR16, UR16, UR4, 0x18 ;  /* 0x0000000410107291 */ /* 0x002fc6000f8ec03f */
[C---:B------:R-:W-:Y:S02]  /*05d0*/  LOP3.LUT R13, R11.reuse, 0x10, RZ, 0x3c, !PT ;  /* 0x000000100b0d7812 */ /* 0x040fe400078e3cff */
[C---:B------:R-:W-:Y:S02]  /*05e0*/  LOP3.LUT R15, R11.reuse, 0x20, RZ, 0x3c, !PT ;  /* 0x000000200b0f7812 */ /* 0x040fe400078e3cff */
[C---:B------:R-:W-:Y:S02]  /*05f0*/  LOP3.LUT R17, R11.reuse, 0x30, RZ, 0x3c, !PT ;  /* 0x000000300b117812 */ /* 0x040fe400078e3cff */
[----:B0-----:R-:W-:Y:S02]  /*0600*/  ISETP.GE.AND P0, PT, R4, 0x1, PT ;  /* 0x000000010400780c */ /* 0x001fe40003f06270 */
[C---:B------:R-:W-:Y:S02]  /*0610*/  LOP3.LUT R19, R11.reuse, 0x40, RZ, 0x3c, !PT ;  /* 0x000000400b137812 */ /* 0x040fe400078e3cff */
[----:B------:R-:W-:-:S02]  /*0620*/  LOP3.LUT R23, R11, 0x50, RZ, 0x3c, !PT ;  /* 0x000000500b177812 */ /* 0x000fc400078e3cff */
[----:B------:R-:W-:Y:S02]  /*0630*/  LOP3.LUT R25, R11, 0x60, RZ, 0x3c, !PT ;  /* 0x000000600b197812 */ /* 0x000fe400078e3cff */
[----:B------:R-:W-:Y:S02]  /*0640*/  CS2R R96, SRZ ;  /* 0x0000000000607805 */ /* 0x000fe4000001ff00 */
[----:B------:R-:W-:Y:S02]  /*0650*/  MOV R72, 0xff800000 ;  /* 0xff80000000487802 */ /* 0x000fe40000000f00 */
[----:B------:R-:W-:Y:S02]  /*0660*/  CS2R R98, SRZ ;  /* 0x0000000000627805 */ /* 0x000fe4000001ff00 */
[----:B------:R-:W-:Y:S02]  /*0670*/  MOV R76, 0xff800000 ;  /* 0xff800000004c7802 */ /* 0x000fe40000000f00 */
[----:B------:R-:W-:-:S02]  /*0680*/  CS2R R100, SRZ ;  /* 0x0000000000647805 */ /* 0x000fc4000001ff00 */
[----:B------:R-:W-:Y:S02]  /*0690*/  MOV R83, 0xff800000 ;  /* 0xff80000000537802 */ /* 0x000fe40000000f00 */
[----:B------:R-:W-:Y:S02]  /*06a0*/  CS2R R102, SRZ ;  /* 0x0000000000667805 */ /* 0x000fe4000001ff00 */
[----:B------:R-:W-:Y:S02]  /*06b0*/  MOV R21, 0x3f800000 ;  /* 0x3f80000000157802 */ /* 0x000fe40000000f00 */
[----:B------:R-:W-:Y:S02]  /*06c0*/  CS2R R88, SRZ ;  /* 0x0000000000587805 */ /* 0x000fe4000001ff00 */
[----:B------:R-:W-:Y:S02]  /*06d0*/  CS2R R90, SRZ ;  /* 0x00000000005a7805 */ /* 0x000fe4000001ff00 */
[----:B------:R-:W-:-:S02]  /*06e0*/  CS2R R92, SRZ ;  /* 0x00000000005c7805 */ /* 0x000fc4000001ff00 */
[----:B------:R-:W-:Y:S01]  /*06f0*/  CS2R R94, SRZ ;  /* 0x00000000005e7805 */ /* 0x000fe2000001ff00 */
[----:B--2---:R-:W-:Y:S04]  /*0700*/  STS.U16 [R11+UR16], R34 ;  /* 0x000000220b007988 */ /* 0x004fe80008000410 */
[----:B---3--:R0:W-:Y:S04]  /*0710*/  STS.U16 [R11+UR16+0x400], R20 ;  /* 0x000400140b007988 */ /* 0x0081e80008000410 */
[----:B------:R-:W-:Y:S04]  /*0720*/  STS.U16 [R13+UR16+0x80], R6 ;  /* 0x000080060d007988 */ /* 0x000fe80008000410 */
[----:B----4-:R1:W-:Y:S01]  /*0730*/  STS.U16 [R13+UR16+0x480], R22 ;  /* 0x000480160d007988 */ /* 0x0103e20008000410 */
[----:B0-----:R-:W-:-:S03]  /*0740*/  LOP3.LUT R11, R11, 0x70, RZ, 0x3c, !PT ;  /* 0x000000700b0b7812 */ /* 0x001fc600078e3cff */
[----:B------:R-:W-:Y:S04]  /*0750*/  STS.U16 [R15+UR16+0x100], R9 ;  /* 0x000100090f007988 */ /* 0x000fe80008000410 */
[----:B-----5:R-:W-:Y:S04]  /*0760*/  STS.U16 [R15+UR16+0x500], R24 ;  /* 0x000500180f007988 */ /* 0x020fe80008000410 */
[----:B------:R-:W-:Y:S04]  /*0770*/  STS.U16 [R17+UR16+0x180], R10 ;  /* 0x0001800a11007988 */ /* 0x000fe80008000410 */
[----:B------:R-:W-:Y:S04]  /*0780*/  STS.U16 [R17+UR16+0x580], R26 ;  /* 0x0005801a11007988 */ /* 0x000fe80008000410 */
[----:B------:R0:W-:Y:S04]  /*0790*/  STS.U16 [R19+UR16+0x200], R12 ;  /* 0x0002000c13007988 */ /* 0x0001e80008000410 */
[----:B------:R2:W-:Y:S04]  /*07a0*/  STS.U16 [R19+UR16+0x600], R28 ;  /* 0x0006001c13007988 */ /* 0x0005e80008000410 */
[----:B------:R-:W-:Y:S04]  /*07b0*/  STS.U16 [R23+UR16+0x280], R14 ;  /* 0x0002800e17007988 */ /* 0x000fe80008000410 */
[----:B------:R-:W-:Y:S04]  /*07c0*/  STS.U16 [R23+UR16+0x680], R30 ;  /* 0x0006801e17007988 */ /* 0x000fe80008000410 */
[----:B------:R-:W-:Y:S04]  /*07d0*/  STS.U16 [R25+UR16+0x300], R16 ;  /* 0x0003001019007988 */ /* 0x000fe80008000410 */
[----:B------:R-:W-:Y:S01]  /*07e0*/  STS.U16 [R25+UR16+0x700], R32 ;  /* 0x0007002019007988 */ /* 0x000fe20008000410 */
[----:B-1----:R-:W-:-:S03]  /*07f0*/  MOV R22, 0x3f800000 ;  /* 0x3f80000000167802 */ /* 0x002fc60000000f00 */
[----:B------:R-:W-:Y:S01]  /*0800*/  STS.U16 [R11+UR16+0x380], R18 ;  /* 0x000380120b007988 */ /* 0x000fe20008000410 */
[----:B0-----:R-:W-:-:S03]  /*0810*/  MOV R12, 0xff800000 ;  /* 0xff800000000c7802 */ /* 0x001fc60000000f00 */
[----:B------:R0:W-:Y:S01]  /*0820*/  STS.U16 [R11+UR16+0x780], R5 ;  /* 0x000780050b007988 */ /* 0x0001e20008000410 */
[----:B------:R-:W-:Y:S02]  /*0830*/  MOV R20, 0x3f800000 ;  /* 0x3f80000000147802 */ /* 0x000fe40000000f00 */
[----:B--2---:R-:W-:Y:S02]  /*0840*/  MOV R19, 0x3f800000 ;  /* 0x3f80000000137802 */ /* 0x004fe40000000f00 */
[C---:B------:R-:W-:Y:S02]  /*0850*/  SHF.L.U32 R6, R0.reuse, 0x1, RZ ;  /* 0x0000000100067819 */ /* 0x040fe400000006ff */
[----:B0-----:R-:W-:Y:S01]  /*0860*/  LOP3.LUT R5, R0, 0xf, RZ, 0xc0, !PT ;  /* 0x0000000f00057812 */ /* 0x001fe200078ec0ff */
[----:B------:R-:W-:Y:S06]  /*0870*/  @!P0 BRA `(.L_x_0) ;  /* 0x0000002400e88947 */ /* 0x000fec0003800000 */
[----:B------:R-:W0:Y:S01]  /*0880*/  LDC.64 R10, c[0x0][0x260] ;  /* 0x00009800ff0a7b82 */ /* 0x000e220000000a00 */
[--C-:B------:R-:W-:Y:S01]  /*0890*/  SHF.R.U32.HI R14, RZ, 0x5, R0.reuse ;  /* 0x00000005ff0e7819 */ /* 0x100fe20000011600 */
[----:B------:R-:W-:Y:S01]  /*08a0*/  ULDC UR4, c[0x0][0x258] ;  /* 0x0000960000047ab9 */ /* 0x000fe20000000800 */
[----:B------:R-:W-:Y:S01]  /*08b0*/  ULDC.64 UR8, c[0x0][0x220] ;  /* 0x0000880000087ab9 */ /* 0x000fe20000000a00 */
[----:B------:R-:W-:Y:S01]  /*08c0*/  IMAD R9, R5, UR4, RZ ;  /* 0x0000000405097c24 */ /* 0x000fe2000f8e02ff */
[----:B------:R-:W-:Y:S01]  /*08d0*/  R2UR UR17, R14 ;  /* 0x000000000e1172ca */ /* 0x000fe200000e0000 */
[----:B------:R-:W-:Y:S01]  /*08e0*/  ULDC.64 UR6, c[0x0][0x218] ;  /* 0x0000860000067ab9 */ /* 0x000fe20000000a00 */
[--C-:B------:R-:W-:Y:S01]  /*08f0*/  SHF.R.U32.HI R14, RZ, 0x4, R0.reuse ;  /* 0x00000004ff0e7819 */ /* 0x100fe20000011600 */
[----:B------:R-:W1:Y:S01]  /*0900*/  LDC.64 R12, c[0x0][0x250] ;  /* 0x00009400ff0c7b82 */ /* 0x000e620000000a00 */
[----:B------:R-:W-:Y:S01]  /*0910*/  SHF.R.U32.HI R19, RZ, 0x6, R0 ;  /* 0x00000006ff137819 */ /* 0x000fe20000011600 */
[----:B------:R-:W-:Y:S01]  /*0920*/  UMOV UR4, URZ ;  /* 0x0000003f00047c82 */ /* 0x000fe20008000000 */
[----:B------:R-:W-:-:S02]  /*0930*/  SGXT.U32 R14, R14, 0x4 ;  /* 0x000000040e0e781a */ /* 0x000fc40000000000 */
[----:B------:R-:W-:Y:S02]  /*0940*/  CS2R R96, SRZ ;  /* 0x0000000000607805 */ /* 0x000fe4000001ff00 */
[----:B------:R-:W-:Y:S02]  /*0950*/  SHF.R.U32.HI R18, RZ, 0x2, R7 ;  /* 0x00000002ff127819 */ /* 0x000fe40000011607 */
[----:B------:R-:W-:Y:S02]  /*0960*/  CS2R R98, SRZ ;  /* 0x0000000000627805 */ /* 0x000fe4000001ff00 */
[----:B------:R-:W-:Y:S01]  /*0970*/  SGXT.U32 R7, R19, 0x2 ;  /* 0x000000021307781a */ /* 0x000fe20000000000 */
[----:B------:R-:W2:Y:S01]  /*0980*/  LDC R20, c[0x0][0x268] ;  /* 0x00009a00ff147b82 */ /* 0x000ea20000000800 */
[----:B------:R-:W-:Y:S02]  /*0990*/  SHF.L.U32 R17, R2, 0x1, RZ ;  /* 0x0000000102117819 */ /* 0x000fe400000006ff */
[----:B------:R-:W-:-:S02]  /*09a0*/  CS2R R100, SRZ ;  /* 0x0000000000647805 */ /* 0x000fc4000001ff00 */
[----:B------:R-:W-:Y:S02]  /*09b0*/  MOV R22, 0x3f800000 ;  /* 0x3f80000000167802 */ /* 0x000fe40000000f00 */
[----:B------:R-:W-:Y:S02]  /*09c0*/  CS2R R102, SRZ ;  /* 0x0000000000667805 */ /* 0x000fe4000001ff00 */
[----:B------:R-:W-:Y:S02]  /*09d0*/  LOP3.LUT R17, R17, R18, RZ, 0x3c, !PT ;  /* 0x0000001211117212 */ /* 0x000fe400078e3cff */
[----:B------:R-:W-:Y:S02]  /*09e0*/  CS2R R88, SRZ ;  /* 0x0000000000587805 */ /* 0x000fe4000001ff00 */
[----:B------:R-:W-:Y:S01]  /*09f0*/  MOV R21, 0x3f800000 ;  /* 0x3f80000000157802 */ /* 0x000fe20000000f00 */
[----:B0-----:R-:W-:Y:S01]  /*0a00*/  IMAD R10, R10, UR5, RZ ;  /* 0x000000050a0a7c24 */ /* 0x001fe2000f8e02ff */
[----:B------:R-:W-:Y:S01]  /*0a10*/  CS2R R90, SRZ ;  /* 0x00000000005a7805 */ /* 0x000fe2000001ff00 */
[----:B------:R-:W-:Y:S01]  /*0a20*/  IMAD R16, R8, R11, RZ ;  /* 0x0000000b08107224 */ /* 0x000fe200078e02ff */
[----:B------:R-:W-:-:S02]  /*0a30*/  CS2R R92, SRZ ;  /* 0x00000000005c7805 */ /* 0x000fc4000001ff00 */
[----:B------:R-:W-:Y:S02]  /*0a40*/  CS2R R94, SRZ ;  /* 0x00000000005e7805 */ /* 0x000fe4000001ff00 */
[C---:B------:R-:W-:Y:S01]  /*0a50*/  SHF.L.U32 R8, R10.reuse, 0x1, RZ ;  /* 0x000000010a087819 */ /* 0x040fe200000006ff */
[----:B------:R-:W-:Y:S01]  /*0a60*/  IMAD.HI R10, R10, 0x2, RZ ;  /* 0x000000020a0a7827 */ /* 0x000fe200078e02ff */
[----:B------:R-:W-:Y:S01]  /*0a70*/  SHF.L.U32 R15, R16, 0x1, RZ ;  /* 0x00000001100f7819 */ /* 0x000fe200000006ff */
[----:B------:R-:W-:Y:S01]  /*0a80*/  ULDC UR24, c[0x0][0x238] ;  /* 0x00008e0000187ab9 */ /* 0x000fe20000000800 */
[----:B------:R-:W-:Y:S01]  /*0a90*/  UMOV UR11, 0xc0000010 ;  /* 0xc0000010000b7882 */ /* 0x000fe20000000000 */
[----:B-1----:R-:W-:Y:S01]  /*0aa0*/  IMAD R12, R12, UR5, RZ ;  /* 0x000000050c0c7c24 */ /* 0x002fe2000f8e02ff */
[----:B------:R-:W-:Y:S01]  /*0ab0*/  IADD3 R116, P2, P3, R15, UR8, R8 ;  /* 0x000000080f747c10 */ /* 0x000fe2000fb5e008 */
[----:B------:R-:W-:Y:S01]  /*0ac0*/  IMAD R14, R14, R13, RZ ;  /* 0x0000000d0e0e7224 */ /* 0x000fe200078e02ff */
[C---:B------:R-:W-:Y:S01]  /*0ad0*/  SHF.L.U32 R15, R9.reuse, 0x1, RZ ;  /* 0x00000001090f7819 */ /* 0x040fe200000006ff */
[----:B------:R-:W-:Y:S01]  /*0ae0*/  IMAD.HI R9, R9, 0x2, RZ ;  /* 0x0000000209097827 */ /* 0x000fe200078e02ff */
[----:B------:R-:W-:Y:S01]  /*0af0*/  SHF.L.U32 R8, R12, 0x1, RZ ;  /* 0x000000010c087819 */ /* 0x000fe200000006ff */
[----:B------:R-:W-:-:S02]  /*0b00*/  UMOV UR31, 0x40000040 ;  /* 0x40000040001f7882 */ /* 0x000fc40000000000 */
[----:B------:R-:W-:Y:S01]  /*0b10*/  IMAD.HI R12, R12, 0x2, RZ ;  /* 0x000000020c0c7827 */ /* 0x000fe200078e02ff */
[----:B------:R-:W-:Y:S01]  /*0b20*/  IADD3 R125, P0, P1, R15, UR6, R8 ;  /* 0x000000060f7d7c10 */ /* 0x000fe2000f91e008 */
[----:B------:R-:W-:Y:S01]  /*0b30*/  UIADD3 UR6, UR16, 0x2000, URZ ;  /* 0x0000200010067890 */ /* 0x000fe2000fffe03f */
[----:B------:R-:W-:Y:S01]  /*0b40*/  LEA R8, R13, R14, 0x4 ;  /* 0x0000000e0d087211 */ /* 0x000fe200078e20ff */
[----:B------:R-:W-:Y:S01]  /*0b50*/  IMAD.HI R15, R16, 0x2, RZ ;  /* 0x00000002100f7827 */ /* 0x000fe200078e02ff */
[----:B------:R-:W-:Y:S01]  /*0b60*/  IADD3.X R19, R9, UR7, R12, P0, P1 ;  /* 0x0000000709137c10 */ /* 0x000fe200087e240c */
[----:B------:R-:W-:Y:S01]  /*0b70*/  USHF.R.U32.HI UR6, URZ, 0x4, UR6 ;  /* 0x000000043f067899 */ /* 0x000fe20008011606 */
[----:B------:R-:W-:Y:S01]  /*0b80*/  LEA R132, P0, R14, R125, 0x1 ;  /* 0x0000007d0e847211 */ /* 0x000fe200078008ff */
[----:B--2---:R-:W-:Y:S01]  /*0b90*/  IMAD R16, R7, R20, RZ ;  /* 0x0000001407107224 */ /* 0x004fe200078e02ff */
[----:B------:R-:W-:Y:S01]  /*0ba0*/  IADD3.X R15, R15, UR9, R10, P2, P3 ;  /* 0x000000090f0f7c10 */ /* 0x000fe200097e640a */
[----:B------:R-:W-:Y:S01]  /*0bb0*/  USGXT.U32 UR10, UR6, 0xe ;  /* 0x0000000e060a789a */ /* 0x000fe20008000000 */
[----:B------:R-:W-:-:S02]  /*0bc0*/  LEA R10, R13, R8, 0x4 ;  /* 0x000000080d0a7211 */ /* 0x000fc400078e20ff */
[----:B------:R-:W-:Y:S01]  /*0bd0*/  LEA R9, R20, R16, 0x2 ;  /* 0x0000001014097211 */ /* 0x000fe200078e10ff */
[----:B------:R-:W-:Y:S01]  /*0be0*/  UIADD3 UR6, UP0, UR10, 0x2, URZ ;  /* 0x000000020a067890 */ /* 0x000fe2000ff1e03f */
[----:B------:R-:W-:Y:S02]  /*0bf0*/  LEA R7, R13, R10, 0x4 ;  /* 0x0000000a0d077211 */ /* 0x000fe400078e20ff */
[----:B------:R-:W-:Y:S01]  /*0c00*/  LEA R126, P2, R10, R125, 0x1 ;  /* 0x0000007d0a7e7211 */ /* 0x000fe200078408ff */
[----:B------:R-:W-:Y:S01]  /*0c10*/  UIADD3.X UR27, UR4, 0x40000040, URZ, UP0, !UPT ;  /* 0x40000040041b7890 */ /* 0x000fe200087fe43f */
[----:B------:R-:W-:Y:S01]  /*0c20*/  LEA R12, R20, R9, 0x2 ;  /* 0x00000009140c7211 */ /* 0x000fe200078e10ff */
[----:B------:R-:W-:Y:S01]  /*0c30*/  UMOV UR30, UR10 ;  /* 0x0000000a001e7c82 */ /* 0x000fe20008000000 */
[----:B------:R-:W-:Y:S01]  /*0c40*/  LEA R124, P3, R7, R125, 0x1 ;  /* 0x0000007d077c7211 */ /* 0x000fe200078608ff */
[----:B------:R-:W-:Y:S01]  /*0c50*/  UMOV UR26, UR6 ;  /* 0x00000006001a7c82 */ /* 0x000fe20008000000 */
[----:B------:R-:W-:Y:S01]  /*0c60*/  LEA.HI.X.SX32 R127, R10, R19, 0x1, P2 ;  /* 0x000000130a7f7211 */ /* 0x000fe200010f0eff */
[----:B------:R-:W-:Y:S01]  /*0c70*/  UIADD3.64 UR22, UR26, 0x2, URZ ;  /* 0x000000021a167897 */ /* 0x000fe2000fffe03f */
[----:B------:R-:W-:Y:S01]  /*0c80*/  LEA R118, P2, R12, R116, 0x1 ;  /* 0x000000740c767211 */ /* 0x000fe200078408ff */
[----:B------:R-:W-:Y:S01]  /*0c90*/  UIADD3.64 UR18, UR26, 0x4, URZ ;  /* 0x000000041a127897 */ /* 0x000fe2000fffe03f */
[----:B------:R-:W-:-:S02]  /*0ca0*/  LEA R128, P1, R8, R125, 0x1 ;  /* 0x0000007d08807211 */ /* 0x000fc400078208ff */
[----:B------:R-:W-:Y:S02]  /*0cb0*/  LEA.HI.X.SX32 R125, R7, R19, 0x1, P3 ;  /* 0x00000013077d7211 */ /* 0x000fe400018f0eff */
[----:B------:R-:W-:Y:S02]  /*0cc0*/  LEA R7, R20, R12, 0x2 ;  /* 0x0000000c14077211 */ /* 0x000fe400078e10ff */
[----:B------:R-:W-:Y:S02]  /*0cd0*/  LEA.HI.X.SX32 R119, R12, R15, 0x1, P2 ;  /* 0x0000000f0c777211 */ /* 0x000fe400010f0eff */
[----:B------:R-:W-:Y:S02]  /*0ce0*/  SHF.R.S32.HI R12, RZ, 0x6, R0 ;  /* 0x00000006ff0c7819 */ /* 0x000fe40000011400 */
[----:B------:R-:W-:Y:S02]  /*0cf0*/  LEA.HI.X.SX32 R133, R14, R19, 0x1, P0 ;  /* 0x000000130e857211 */ /* 0x000fe400000f0eff */
[----:B------:R-:W-:-:S02]  /*0d00*/  SGXT R12, R12, 0x1 ;  /* 0x000000010c0c781a */ /* 0x000fc40000000200 */
[----:B------:R-:W-:Y:S02]  /*0d10*/  LEA.HI.X.SX32 R129, R8, R19, 0x1, P1 ;  /* 0x0000001308817211 */ /* 0x000fe400008f0eff */
[-C--:B------:R-:W-:Y:S02]  /*0d20*/  LEA R122, P0, R16, R116.reuse, 0x1 ;  /* 0x00000074107a7211 */ /* 0x080fe400078008ff */
[-C--:B------:R-:W-:Y:S02]  /*0d30*/  LEA R120, P1, R9, R116.reuse, 0x1 ;  /* 0x0000007409787211 */ /* 0x080fe400078208ff */
[----:B------:R-:W-:Y:S02]  /*0d40*/  LEA R116, P3, R7, R116, 0x1 ;  /* 0x0000007407747211 */ /* 0x000fe400078608ff */
[----:B------:R-:W-:Y:S02]  /*0d50*/  LOP3.LUT R23, R12, 0x90, RZ, 0xc0, !PT ;  /* 0x000000900c177812 */ /* 0x000fe400078ec0ff */
[----:B------:R-:W-:-:S02]  /*0d60*/  LEA.HI.X.SX32 R123, R16, R15, 0x1, P0 ;  /* 0x0000000f107b7211 */ /* 0x000fc400000f0eff */
[-C--:B------:R-:W-:Y:S02]  /*0d70*/  LEA.HI.X.SX32 R121, R9, R15.reuse, 0x1, P1 ;  /* 0x0000000f09797211 */ /* 0x080fe400008f0eff */
[----:B------:R-:W-:Y:S02]  /*0d80*/  LEA.HI.X.SX32 R117, R7, R15, 0x1, P3 ;  /* 0x0000000f07757211 */ /* 0x000fe400018f0eff */
[----:B------:R-:W-:Y:S02]  /*0d90*/  MOV R15, 0xff800000 ;  /* 0xff800000000f7802 */ /* 0x000fe40000000f00 */
[----:B------:R-:W-:Y:S02]  /*0da0*/  MOV R14, RZ ;  /* 0x000000ff000e7202 */ /* 0x000fe40000000f00 */
[----:B------:R-:W-:Y:S02]  /*0db0*/  MOV R8, RZ ;  /* 0x000000ff00087202 */ /* 0x000fe40000000f00 */
[----:B------:R-:W-:-:S02]  /*0dc0*/  MOV R20, 0x3f800000 ;  /* 0x3f80000000147802 */ /* 0x000fc40000000f00 */
[----:B------:R-:W-:Y:S02]  /*0dd0*/  MOV R19, 0x3f800000 ;  /* 0x3f80000000137802 */ /* 0x000fe40000000f00 */
[----:B------:R-:W-:Y:S02]  /*0de0*/  MOV R7, 0xff800000 ;  /* 0xff80000000077802 */ /* 0x000fe40000000f00 */
[----:B------:R-:W-:Y:S02]  /*0df0*/  MOV R9, 0xff800000 ;  /* 0xff80000000097802 */ /* 0x000fe40000000f00 */
[----:B------:R-:W-:Y:S02]  /*0e00*/  MOV R10, 0xff800000 ;  /* 0xff800000000a7802 */ /* 0x000fe40000000f00 */
[----:B------:R-:W-:Y:S02]  /*0e10*/  LOP3.LUT R16, R17, 0x40, RZ, 0x3c, !PT ;  /* 0x0000004011107812 */ /* 0x000fe400078e3cff */
[----:B------:R-:W-:-:S07]  /*0e20*/  LOP3.LUT R18, R23, 0x17e, R6, 0x78, !PT ;  /* 0x0000017e17127812 */ /* 0x000fce00078e7806 */
.L_x_1:
[----:B------:R-:W-:-:S04]  /*0e30*/  IMAD.WIDE R24, R14, 0x2, R132 ;  /* 0x000000020e187825 */ /* 0x000fc800078e0284 */
[C---:B------:R-:W-:Y:S02]  /*0e40*/  IMAD.WIDE R26, R14.reuse, 0x2, R128 ;  /* 0x000000020e1a7825 */ /* 0x040fe400078e0280 */
[----:B------:R-:W2:Y:S02]  /*0e50*/  LDG.E.U16 R25, desc[UR20][R24.64] ;  /* 0x0000001418197981 */ /* 0x000ea4000c1e1500 */
[C---:B------:R-:W-:Y:S02]  /*0e60*/  IMAD.WIDE R28, R14.reuse, 0x2, R126 ;  /* 0x000000020e1c7825 */ /* 0x040fe400078e027e */
[----:B------:R-:W3:Y:S02]  /*0e70*/  LDG.E.U16 R27, desc[UR20][R26.64] ;  /* 0x000000141a1b7981 */ /* 0x000ee4000c1e1500 */
[----:B------:R-:W-:Y:S02]  /*0e80*/  IMAD.WIDE R30, R14, 0x2, R124 ;  /* 0x000000020e1e7825 */ /* 0x000fe400078e027c */
[----:B------:R-:W4:Y:S04]  /*0e90*/  LDG.E.U16 R29, desc[UR20][R28.64] ;  /* 0x000000141c1d7981 */ /* 0x000f28000c1e1500 */
[----:B------:R-:W5:Y:S01]  /*0ea0*/  LDG.E.U16 R31, desc[UR20][R30.64] ;  /* 0x000000141e1f7981 */ /* 0x000f62000c1e1500 */
[----:B------:R-:W-:Y:S01]  /*0eb0*/  BAR.SYNC.DEFER_BLOCKING 0x0 ;  /* 0x0000000000007b1d */ /* 0x000fe20000010000 */
[----:B------:R-:W-:-:S04]  /*0ec0*/  IMAD.WIDE R32, R8, 0x2, R122 ;  /* 0x0000000208207825 */ /* 0x000fc800078e027a */
[----:B------:R-:W-:-:S04]  /*0ed0*/  IMAD.WIDE R34, R8, 0x2, R118 ;  /* 0x0000000208227825 */ /* 0x000fc800078e0276 */
[----:B------:R-:W-:-:S04]  /*0ee0*/  IMAD.WIDE R106, R8, 0x2, R120 ;  /* 0x00000002086a7825 */ /* 0x000fc800078e0278 */
[----:B------:R-:W-:Y:S01]  /*0ef0*/  IMAD.WIDE R104, R8, 0x2, R116 ;  /* 0x0000000208687825 */ /* 0x000fe200078e0274 */
[----:B------:R-:W-:-:S04]  /*0f00*/  USHF.L.U32 UR6, UR17, 0x5, URZ ;  /* 0x0000000511067899 */ /* 0x000fc8000800063f */
[----:B------:R-:W-:-:S04]  /*0f10*/  ULOP3.LUT UR6, UR6, 0x80, URZ, 0xc0, !UPT ;  /* 0x0000008006067892 */ /* 0x000fc8000f8ec03f */
[----:B------:R-:W-:Y:S01]  /*0f20*/  ULEA.HI UR6, UR16, UR6, URZ, 0x1c ;  /* 0x0000000610067291 */ /* 0x000fe2000f8fe03f */
[----:B------:R-:W-:-:S03]  /*0f30*/  UMOV UR12, 0x100 ;  /* 0x00000100000c7882 */ /* 0x000fc60000000000 */
[----:B------:R-:W-:Y:S01]  /*0f40*/  ULOP3.LUT UR6, UR6, 0x3fff, URZ, 0xc0, !UPT ;  /* 0x00003fff06067892 */ /* 0x000fe2000f8ec03f */
[----:B------:R-:W-:Y:S01]  /*0f50*/  UMOV UR13, 0x40000040 ;  /* 0x40000040000d7882 */ /* 0x000fe20000000000 */
[----:B------:R-:W-:Y:S02]  /*0f60*/  UMOV UR7, URZ ;  /* 0x0000003f00077c82 */ /* 0x000fe40008000000 */
[----:B------:R-:W-:-:S03]  /*0f70*/  UIADD3.64 UR12, UR6, UR12, URZ ;  /* 0x0000000c060c7297 */ /* 0x000fc6000fffe03f */
[----:B------:R-:W-:Y:S01]  /*0f80*/  UMOV UR8, UR6 ;  /* 0x0000000600087c82 */ /* 0x000fe20008000000 */
[----:B------:R-:W-:Y:S01]  /*0f90*/  UMOV UR9, 0x40000040 ;  /* 0x4000004000097882 */ /* 0x000fe20000000000 */
[----:B------:R-:W-:Y:S01]  /*0fa0*/  UMOV UR14, UR10 ;  /* 0x0000000a000e7c82 */ /* 0x000fe20008000000 */
[----:B------:R-:W-:Y:S01]  /*0fb0*/  UMOV UR15, UR11 ;  /* 0x0000000b000f7c82 */ /* 0x000fe20008000000 */
[----:B--2---:R-:W-:Y:S04]  /*0fc0*/  STS.U16 [R18+UR16+0x2000], R25 ;  /* 0x0020001912007988 */ /* 0x004fe80008000410 */
[----:B---3--:R-:W-:Y:S04]  /*0fd0*/  STS.U16 [R18+UR16+0x2200], R27 ;  /* 0x0022001b12007988 */ /* 0x008fe80008000410 */
[----:B----4-:R-:W-:Y:S04]  /*0fe0*/  STS.U16 [R18+UR16+0x2400], R29 ;  /* 0x0024001d12007988 */ /* 0x010fe80008000410 */
[----:B-----5:R0:W-:Y:S01]  /*0ff0*/  STS.U16 [R18+UR16+0x2600], R31 ;  /* 0x0026001f12007988 */ /* 0x0201e20008000410 */
[----:B------:R1:W-:Y:S06]  /*1000*/  MEMBAR.ALL.CTA ;  /* 0x0000000000007992 */ /* 0x0003ec0000008000 */
[----:B-1----:R-:W1:Y:S02]  /*1010*/  FENCE.VIEW.ASYNC.S ;  /* 0x00000000000073c6 */ /* 0x002e640000000000 */
[----:B-1----:R-:W-:Y:S06]  /*1020*/  BAR.SYNC.DEFER_BLOCKING 0x0 ;  /* 0x0000000000007b1d */ /* 0x002fec0000010000 */
[----:B------:R-:W2:Y:S04]  /*1030*/  LDG.E.U16 R12, desc[UR20][R32.64] ;  /* 0x00000014200c7981 */ /* 0x000ea8000c1e1500 */
[----:B------:R0:W3:Y:S04]  /*1040*/  LDG.E.U16 R108, desc[UR20][R34.64] ;  /* 0x00000014226c7981 */ /* 0x0000e8000c1e1500 */
[----:B------:R-:W4:Y:S04]  /*1050*/  LDG.E.U16 R23, desc[UR20][R106.64] ;  /* 0x000000146a177981 */ /* 0x000f28000c1e1500 */
[----:B------:R1:W5:Y:S01]  /*1060*/  LDG.E.U16 R105, desc[UR20][R104.64] ;  /* 0x0000001468697981 */ /* 0x000362000c1e1500 */
[----:B0-----:R-:W-:-:S06]  /*1070*/  WARPGROUP.ARRIVE ;  /* 0x00000000000079c5 */ /* 0x001fcc0000000000 */
[----:B------:R-:W-:Y:S04]  /*1080*/  HGMMA.64x64x16.F32.BF16 R56, gdesc[UR8].tnspA, RZ, !UPT ;  /* 0x20e00000083879f0 */ /* 0x000fe8000c7018ff */
[----:B------:R-:W-:Y:S03]  /*1090*/  HGMMA.64x64x16.F32.BF16 R24, gdesc[UR12].tnspA, RZ, !UPT, gsb0 ;  /* 0x20e000000c1879f0 */ /* 0x000fe6000c0018ff */
[----:B------:R-:W-:Y:S02]  /*10a0*/  WARPGROUP.DEPBAR.LE gsb0, 0x0 ;  /* 0x00008000000079c5 */ /* 0x000fe40000010000 */
[----:B------:R-:W-:Y:S01]  /*10b0*/  BAR.SYNC.DEFER_BLOCKING 0x0 ;  /* 0x0000000000007b1d */ /* 0x000fe20000010000 */
[----:B-1----:R-:W-:Y:S01]  /*10c0*/  FMUL R104, R56, UR24 ;  /* 0x0000001838687c20 */ /* 0x002fe20008400000 */
[----:B------:R-:W-:-:S05]  /*10d0*/  FMUL R107, R57, UR24 ;  /* 0x00000018396b7c20 */ /* 0x000fca0008400000 */
[----:B------:R-:W-:Y:S01]  /*10e0*/  FMNMX R107, R104, R107, !PT ;  /* 0x0000006b686b7209 */ /* 0x000fe20007800000 */
[----:B------:R-:W-:-:S05]  /*10f0*/  FMUL R104, R60, UR24 ;  /* 0x000000183c687c20 */ /* 0x000fca0008400000 */
[----:B------:R-:W-:Y:S01]  /*1100*/  FMNMX R107, R104, R107, !PT ;  /* 0x0000006b686b7209 */ /* 0x000fe20007800000 */
[----:B------:R-:W-:-:S05]  /*1110*/  FMUL R104, R61, UR24 ;  /* 0x000000183d687c20 */ /* 0x000fca0008400000 */
[----:B------:R-:W-:Y:S01]  /*1120*/  FMNMX R107, R104, R107, !PT ;  /* 0x0000006b686b7209 */ /* 0x000fe20007800000 */
[----:B------:R-:W-:-:S05]  /*1130*/  FMUL R104, R64, UR24 ;  /* 0x0000001840687c20 */ /* 0x000fca0008400000 */
[----:B------:R-:W-:Y:S01]  /*1140*/  FMNMX R107, R104, R107, !PT ;  /* 0x0000006b686b7209 */ /* 0x000fe20007800000 */
[----:B--2---:R0:W-:Y:S02]  /*1150*/  STS.U16 [R17+UR16+0x2000], R12 ;  /* 0x0020000c11007988 */ /* 0x0041e40008000410 */
[----:B0-----:R-:W-:-:S05]  /*1160*/  FMUL R12, R65, UR24 ;  /* 0x00000018410c7c20 */ /* 0x001fca0008400000 */
[----:B------:R-:W-:Y:S01]  /*1170*/  FMNMX R107, R12, R107, !PT ;  /* 0x0000006b0c6b7209 */ /* 0x000fe20007800000 */
        /* <DEDUP_REMOVED lines=19> */
[----:B------:R-:W-:-:S05]  /*12b0*/  FMNMX R107, R12, R107, !PT ;  /* 0x0000006b0c6b7209 */ /* 0x000fca0007800000 */
[----:B------:R-:W0:Y:S02]  /*12c0*/  SHFL.BFLY PT, R12, R107, 0x2, 0x1f ;  /* 0x0c401f006b0c7f89 */ /* 0x000e2400000e0000 */
[----:B0-----:R-:W-:-:S05]  /*12d0*/  FMNMX R104, R107, R12, !PT ;  /* 0x0000000c6b687209 */ /* 0x001fca0007800000 */
[----:B------:R-:W0:Y:S01]  /*12e0*/  SHFL.BFLY PT, R109, R104, 0x1, 0x1f ;  /* 0x0c201f00686d7f89 */ /* 0x000e2200000e0000 */
[----:B------:R-:W-:-:S03]  /*12f0*/  FMUL R107, R59, UR24 ;  /* 0x000000183b6b7c20 */ /* 0x000fc60008400000 */
[----:B---3--:R-:W-:Y:S04]  /*1300*/  STS.U16 [R17+UR16+0x2400], R108 ;  /* 0x0024006c11007988 */ /* 0x008fe80008000410 */
[----:B----4-:R1:W-:Y:S01]  /*1310*/  STS.U16 [R16+UR16+0x2200], R23 ;  /* 0x0022001710007988 */ /* 0x0103e20008000410 */
[----:B0-----:R-:W-:Y:S01]  /*1320*/  FMNMX R12, R104, R109, !PT ;  /* 0x0000006d680c7209 */ /* 0x001fe20007800000 */
[----:B------:R-:W-:-:S05]  /*1330*/  FMUL R104, R58, UR24 ;  /* 0x000000183a687c20 */ /* 0x000fca0008400000 */
[----:B------:R-:W-:Y:S01]  /*1340*/  FMNMX R107, R104, R107, !PT ;  /* 0x0000006b686b7209 */ /* 0x000fe20007800000 */
[----:B------:R-:W-:-:S05]  /*1350*/  FMUL R104, R62, UR24 ;  /* 0x000000183e687c20 */ /* 0x000fca0008400000 */
[----:B------:R-:W-:Y:S01]  /*1360*/  FMNMX R107, R104, R107, !PT ;  /* 0x0000006b686b7209 */ /* 0x000fe20007800000 */
[----:B------:R-:W-:Y:S01]  /*1370*/  FMUL R104, R63, UR24 ;  /* 0x000000183f687c20 */ /* 0x000fe20008400000 */
[----:B-1----:R-:W-:-:S04]  /*1380*/  FMUL R23, R66, UR24 ;  /* 0x0000001842177c20 */ /* 0x002fc80008400000 */
[----:B------:R-:W-:-:S04]  /*1390*/  FMNMX R104, R104, R107, !PT ;  /* 0x0000006b68687209 */ /* 0x000fc80007800000 */
[----:B------:R-:W-:Y:S01]  /*13a0*/  FMNMX R104, R23, R104, !PT ;  /* 0x0000006817687209 */ /* 0x000fe20007800000 */
[----:B------:R-:W-:Y:S01]  /*13b0*/  FMUL R23, R67, UR24 ;  /* 0x0000001843177c20 */ /* 0x000fe20008400000 */
[----:B------:R-:W-:-:S04]  /*13c0*/  FMNMX R12, R12, R15, !PT ;  /* 0x0000000f0c0c7209 */ /* 0x000fc80007800000 */
[----:B------:R-:W-:Y:S01]  /*13d0*/  FMNMX R104, R23, R104, !PT ;  /* 0x0000006817687209 */ /* 0x000fe20007800000 */
[----:B------:R-:W-:Y:S01]  /*13e0*/  FMUL R23, R70, UR24 ;  /* 0x0000001846177c20 */ /* 0x000fe20008400000 */
[----:B------:R-:W-:-:S04]  /*13f0*/  FFMA R56, R56, UR24, -R12 ;  /* 0x0000001838387c23 */ /* 0x000fc8000800080c */
[----:B------:R-:W-:Y:S01]  /*1400*/  FMNMX R104, R23, R104, !PT ;  /* 0x0000006817687209 */ /* 0x000fe20007800000 */
[----:B------:R-:W-:Y:S01]  /*1410*/  FMUL R106, R56, 1.4426950216293334961 ;  /* 0x3fb8aa3b386a7820 */ /* 0x000fe20000400000 */
[----:B------:R-:W-:-:S03]  /*1420*/  FMUL R23, R71, UR24 ;  /* 0x0000001847177c20 */ /* 0x000fc60008400000 */
[----:B------:R0:W-:Y:S01]  /*1430*/  MUFU.EX2 R56, R106 ;  /* 0x0000006a00387308 */ /* 0x0001e20000000800 */
[----:B-----5:R1:W-:Y:S01]  /*1440*/  STS.U16 [R16+UR16+0x2600], R105 ;  /* 0x0026006910007988 */ /* 0x0203e20008000410 */
[--C-:B------:R-:W-:Y:S01]  /*1450*/  FFMA R57, R57, UR24, -R12.reuse ;  /* 0x0000001839397c23 */ /* 0x100fe2000800080c */
[--C-:B------:R-:W-:Y:S01]  /*1460*/  FFMA R60, R60, UR24, -R12.reuse ;  /* 0x000000183c3c7c23 */ /* 0x100fe2000800080c */
[--C-:B------:R-:W-:Y:S01]  /*1470*/  FFMA R61, R61, UR24, -R12.reuse ;  /* 0x000000183d3d7c23 */ /* 0x100fe2000800080c */
[--C-:B------:R-:W-:Y:S01]  /*1480*/  FFMA R64, R64, UR24, -R12.reuse ;  /* 0x0000001840407c23 */ /* 0x100fe2000800080c */
[----:B0-----:R-:W-:Y:S01]  /*1490*/  FMNMX R106, R23, R104, !PT ;  /* 0x00000068176a7209 */ /* 0x001fe20007800000 */
[----:B------:R-:W-:Y:S01]  /*14a0*/  FMUL R23, R74, UR24 ;  /* 0x000000184a177c20 */ /* 0x000fe20008400000 */
[----:B------:R-:W-:Y:S01]  /*14b0*/  FMUL R104, R24, UR24 ;  /* 0x0000001818687c20 */ /* 0x000fe20008400000 */
[----:B-1----:R-:W-:Y:S01]  /*14c0*/  FMUL R105, R25, UR24 ;  /* 0x0000001819697c20 */ /* 0x002fe20008400000 */
[--C-:B------:R-:W-:Y:S01]  /*14d0*/  FFMA R65, R65, UR24, -R12.reuse ;  /* 0x0000001841417c23 */ /* 0x100fe2000800080c */
[--C-:B------:R-:W-:Y:S01]  /*14e0*/  FFMA R69, R69, UR24, -R12.reuse ;  /* 0x0000001845457c23 */ /* 0x100fe2000800080c */
[----:B------:R-:W-:Y:S01]  /*14f0*/  FMNMX R106, R23, R106, !PT ;  /* 0x0000006a176a7209 */ /* 0x000fe20007800000 */
[----:B------:R-:W-:Y:S01]  /*1500*/  FMUL R23, R75, UR24 ;  /* 0x000000184b177c20 */ /* 0x000fe20008400000 */
[----:B------:R-:W-:Y:S01]  /*1510*/  FMNMX R105, R104, R105, !PT ;  /* 0x0000006968697209 */ /* 0x000fe20007800000 */
[----:B------:R-:W-:Y:S01]  /*1520*/  FMUL R104, R28, UR24 ;  /* 0x000000181c687c20 */ /* 0x000fe20008400000 */
        /* <DEDUP_REMOVED lines=19> */
[----:B------:R-:W-:Y:S01]  /*1660*/  FFMA R85, R85, UR24, -R12 ;  /* 0x0000001855557c23 */ /* 0x000fe2000800080c */
[----:B------:R-:W-:Y:S01]  /*1670*/  FMNMX R106, R23, R106, !PT ;  /* 0x0000006a176a7209 */ /* 0x000fe20007800000 */
[----:B------:R-:W-:Y:S01]  /*1680*/  FMUL R23, R83, UR24 ;  /* 0x0000001853177c20 */ /* 0x000fe20008400000 */
[----:B------:R-:W-:Y:S01]  /*1690*/  FMNMX R105, R104, R105, !PT ;  /* 0x0000006968697209 */ /* 0x000fe20007800000 */
[----:B------:R-:W-:Y:S01]  /*16a0*/  FMUL R104, R36, UR24 ;  /* 0x0000001824687c20 */ /* 0x000fe20008400000 */
[----:B------:R0:W-:Y:S06]  /*16b0*/  MEMBAR.ALL.CTA ;  /* 0x0000000000007992 */ /* 0x0001ec0000008000 */
[----:B0-----:R-:W0:Y:S01]  /*16c0*/  FENCE.VIEW.ASYNC.S ;  /* 0x00000000000073c6 */ /* 0x001e220000000000 */
[----:B------:R-:W-:Y:S01]  /*16d0*/  FMNMX R106, R23, R106, !PT ;  /* 0x0000006a176a7209 */ /* 0x000fe20007800000 */
[----:B------:R-:W-:Y:S01]  /*16e0*/  FMUL R23, R86, UR24 ;  /* 0x0000001856177c20 */ /* 0x000fe20008400000 */
[----:B------:R-:W-:Y:S01]  /*16f0*/  FMNMX R104, R104, R105, !PT ;  /* 0x0000006968687209 */ /* 0x000fe20007800000 */
[----:B------:R-:W-:-:S03]  /*1700*/  FMUL R105, R37, UR24 ;  /* 0x0000001825697c20 */ /* 0x000fc60008400000 */
[----:B------:R-:W-:Y:S01]  /*1710*/  FMNMX R106, R23, R106, !PT ;  /* 0x0000006a176a7209 */ /* 0x000fe20007800000 */
[----:B------:R-:W-:Y:S01]  /*1720*/  FMUL R23, R87, UR24 ;  /* 0x0000001857177c20 */ /* 0x000fe20008400000 */
[----:B------:R-:W-:Y:S01]  /*1730*/  FMNMX R105, R105, R104, !PT ;  /* 0x0000006869697209 */ /* 0x000fe20007800000 */
[----:B------:R-:W-:Y:S01]  /*1740*/  FMUL R108, R57, 1.4426950216293334961 ;  /* 0x3fb8aa3b396c7820 */ /* 0x000fe20000400000 */
[----:B------:R-:W-:Y:S01]  /*1750*/  FMUL R104, R60, 1.4426950216293334961 ;  /* 0x3fb8aa3b3c687820 */ /* 0x000fe20000400000 */
[----:B------:R-:W-:Y:S01]  /*1760*/  FMUL R60, R40, UR24 ;  /* 0x00000018283c7c20 */ /* 0x000fe20008400000 */
[----:B------:R-:W-:Y:S01]  /*1770*/  FMNMX R23, R23, R106, !PT ;  /* 0x0000006a17177209 */ /* 0x000fe20007800000 */
[----:B------:R1:W2:Y:S01]  /*1780*/  MUFU.EX2 R109, R108 ;  /* 0x0000006c006d7308 */ /* 0x0002a20000000800 */
[----:B------:R-:W-:Y:S01]  /*1790*/  FMUL R106, R64, 1.4426950216293334961 ;  /* 0x3fb8aa3b406a7820 */ /* 0x000fe20000400000 */
[----:B-1----:R-:W-:Y:S01]  /*17a0*/  FMUL R108, R61, 1.4426950216293334961 ;  /* 0x3fb8aa3b3d6c7820 */ /* 0x002fe20000400000 */
[----:B------:R-:W-:-:S02]  /*17b0*/  FMNMX R61, R60, R105, !PT ;  /* 0x000000693c3d7209 */ /* 0x000fc40007800000 */
[----:B0-----:R-:W0:Y:S01]  /*17c0*/  SHFL.BFLY PT, R60, R23, 0x2, 0x1f ;  /* 0x0c401f00173c7f89 */ /* 0x001e2200000e0000 */
[----:B------:R-:W-:-:S05]  /*17d0*/  FMUL R64, R41, UR24 ;  /* 0x0000001829407c20 */ /* 0x000fca0008400000 */
[----:B------:R-:W-:Y:S01]  /*17e0*/  FMNMX R64, R64, R61, !PT ;  /* 0x0000003d40407209 */ /* 0x000fe20007800000 */
[----:B------:R-:W-:-:S05]  /*17f0*/  FMUL R61, R44, UR24 ;  /* 0x000000182c3d7c20 */ /* 0x000fca0008400000 */
[----:B------:R-:W-:Y:S01]  /*1800*/  FMNMX R61, R61, R64, !PT ;  /* 0x000000403d3d7209 */ /* 0x000fe20007800000 */
[----:B------:R-:W-:-:S05]  /*1810*/  FMUL R64, R45, UR24 ;  /* 0x000000182d407c20 */ /* 0x000fca0008400000 */
[----:B------:R-:W-:Y:S02]  /*1820*/  FMNMX R64, R64, R61, !PT ;  /* 0x0000003d40407209 */ /* 0x000fe40007800000 */
[----:B0-----:R-:W-:Y:S01]  /*1830*/  FMNMX R61, R23, R60, !PT ;  /* 0x0000003c173d7209 */ /* 0x001fe20007800000 */
[----:B------:R-:W-:-:S05]  /*1840*/  FMUL R23, R48, UR24 ;  /* 0x0000001830177c20 */ /* 0x000fca0008400000 */
[----:B------:R-:W-:Y:S02]  /*1850*/  FMNMX R23, R23, R64, !PT ;  /* 0x0000004017177209 */ /* 0x000fe40007800000 */
[----:B------:R-:W0:Y:S01]  /*1860*/  SHFL.BFLY PT, R64, R61, 0x1, 0x1f ;  /* 0x0c201f003d407f89 */ /* 0x000e2200000e0000 */
[----:B------:R-:W-:Y:S01]  /*1870*/  FFMA R60, R73, UR24, -R12 ;  /* 0x00000018493c7c23 */ /* 0x000fe2000800080c */
[----:B------:R-:W-:-:S03]  /*1880*/  FMUL R65, R65, 1.4426950216293334961 ;  /* 0x3fb8aa3b41417820 */ /* 0x000fc60000400000 */
[----:B------:R-:W-:Y:S01]  /*1890*/  FMUL R110, R60, 1.4426950216293334961 ;  /* 0x3fb8aa3b3c6e7820 */ /* 0x000fe20000400000 */
[----:B------:R-:W-:Y:S01]  /*18a0*/  FMUL R60, R49, UR24 ;  /* 0x00000018313c7c20 */ /* 0x000fe20008400000 */
[----:B------:R1:W-:Y:S01]  /*18b0*/  MUFU.EX2 R107, R65 ;  /* 0x00000041006b7308 */ /* 0x0003e20000000800 */
[----:B------:R-:W-:Y:S01]  /*18c0*/  FMUL R69, R69, 1.4426950216293334961 ;  /* 0x3fb8aa3b45457820 */ /* 0x000fe20000400000 */
[----:B------:R-:W-:Y:S01]  /*18d0*/  FMUL R72, R72, 1.4426950216293334961 ;  /* 0x3fb8aa3b48487820 */ /* 0x000fe20000400000 */
[----:B------:R-:W-:Y:S01]  /*18e0*/  FMUL R68, R68, 1.4426950216293334961 ;  /* 0x3fb8aa3b44447820 */ /* 0x000fe20000400000 */
[----:B--2---:R-:W-:Y:S01]  /*18f0*/  FADD R57, R56, R109 ;  /* 0x0000006d38397221 */ /* 0x004fe20000000000 */
[----:B------:R-:W-:Y:S02]  /*1900*/  F2FP.BF16.F32.PACK_AB R56, R109, R56 ;  /* 0x000000386d38723e */ /* 0x000fe400000010ff */
[----:B-1----:R-:W-:Y:S01]  /*1910*/  FMNMX R65, R60, R23, !PT ;  /* 0x000000173c417209 */ /* 0x002fe20007800000 */
[----:B------:R-:W-:Y:S01]  /*1920*/  FMUL R60, R52, UR24 ;  /* 0x00000018343c7c20 */ /* 0x000fe20008400000 */
[----:B------:R-:W-:Y:S08]  /*1930*/  MUFU.EX2 R105, R108 ;  /* 0x0000006c00697308 */ /* 0x000ff00000000800 */
[----:B------:R1:W-:Y:S08]  /*1940*/  MUFU.EX2 R109, R69 ;  /* 0x00000045006d7308 */ /* 0x0003f00000000800 */
[----:B------:R0:W-:Y:S01]  /*1950*/  MUFU.EX2 R73, R72 ;  /* 0x0000004800497308 */ /* 0x0001e20000000800 */
[----:B-1----:R-:W-:-:S07]  /*1960*/  FMUL R69, R53, UR24 ;  /* 0x0000001835457c20 */ /* 0x002fce0008400000 */
[----:B------:R1:W-:Y:S01]  /*1970*/  MUFU.EX2 R108, R68 ;  /* 0x00000044006c7308 */ /* 0x0003e20000000800 */
[----:B0-----:R-:W-:-:S04]  /*1980*/  FMNMX R72, R61, R64, !PT ;  /* 0x000000403d487209 */ /* 0x001fc80007800000 */
[----:B------:R-:W-:Y:S02]  /*1990*/  FMNMX R72, R72, R7, !PT ;  /* 0x0000000748487209 */ /* 0x000fe40007800000 */
[----:B-1----:R-:W-:-:S04]  /*19a0*/  FMNMX R68, R60, R65, !PT ;  /* 0x000000413c447209 */ /* 0x002fc80007800000 */
[----:B------:R-:W-:Y:S01]  /*19b0*/  FMNMX R69, R69, R68, !PT ;  /* 0x0000004445457209 */ /* 0x000fe20007800000 */
[----:B------:R-:W-:Y:S01]  /*19c0*/  FMUL R23, R76, 1.4426950216293334961 ;  /* 0x3fb8aa3b4c177820 */ /* 0x000fe20000400000 */
[--C-:B------:R-:W-:Y:S01]  /*19d0*/  FFMA R58, R58, UR24, -R72.reuse ;  /* 0x000000183a3a7c23 */ /* 0x100fe20008000848 */
[----:B------:R-:W-:Y:S02]  /*19e0*/  FMUL R64, R81, 1.4426950216293334961 ;  /* 0x3fb8aa3b51407820 */ /* 0x000fe40000400000 */
[----:B------:R-:W0:Y:S01]  /*19f0*/  SHFL.BFLY PT, R76, R69, 0x2, 0x1f ;  /* 0x0c401f00454c7f89 */ /* 0x000e2200000e0000 */
[----:B------:R-:W-:Y:S01]  /*1a00*/  FMUL R81, R58, 1.4426950216293334961 ;  /* 0x3fb8aa3b3a517820 */ /* 0x000fe20000400000 */
[--C-:B------:R-:W-:Y:S01]  /*1a10*/  FFMA R58, R59, UR24, -R72.reuse ;  /* 0x000000183b3a7c23 */ /* 0x100fe20008000848 */
[----:B------:R-:W-:Y:S01]  /*1a20*/  FMUL R80, R80, 1.4426950216293334961 ;  /* 0x3fb8aa3b50507820 */ /* 0x000fe20000400000 */
[----:B------:R-:W-:Y:S02]  /*1a30*/  FFMA R63, R63, UR24, -R72 ;  /* 0x000000183f3f7c23 */ /* 0x000fe40008000848 */
[----:B------:R-:W-:Y:S01]  /*1a40*/  FMUL R58, R58, 1.4426950216293334961 ;  /* 0x3fb8aa3b3a3a7820 */ /* 0x000fe20000400000 */
[----:B------:R-:W-:Y:S01]  /*1a50*/  MUFU.EX2 R61, R80 ;  /* 0x00000050003d7308 */ /* 0x000fe20000000800 */
[----:B------:R-:W-:Y:S01]  /*1a60*/  FMUL R65, R84, 1.4426950216293334961 ;  /* 0x3fb8aa3b54417820 */ /* 0x000fe20000400000 */
[----:B------:R-:W-:Y:S01]  /*1a70*/  FMUL R84, R63, 1.4426950216293334961 ;  /* 0x3fb8aa3b3f547820 */ /* 0x000fe20000400000 */
[----:B------:R-:W-:-:S05]  /*1a80*/  FMUL R63, R27, UR24 ;  /* 0x000000181b3f7c20 */ /* 0x000fca0008400000 */
[----:B------:R1:W-:Y:S02]  /*1a90*/  MUFU.EX2 R80, R58 ;  /* 0x0000003a00507308 */ /* 0x0003e40000000800 */
[----:B-1----:R-:W-:-:S05]  /*1aa0*/  FMUL R58, R26, UR24 ;  /* 0x000000181a3a7c20 */ /* 0x002fca0008400000 */
[----:B------:R-:W-:Y:S01]  /*1ab0*/  FMNMX R63, R58, R63, !PT ;  /* 0x0000003f3a3f7209 */ /* 0x000fe20007800000 */
[----:B------:R-:W-:Y:S01]  /*1ac0*/  FMUL R58, R30, UR24 ;  /* 0x000000181e3a7c20 */ /* 0x000fe20008400000 */
[----:B0-----:R-:W-:-:S04]  /*1ad0*/  FMNMX R76, R69, R76, !PT ;  /* 0x0000004c454c7209 */ /* 0x001fc80007800000 */
[----:B------:R-:W-:Y:S01]  /*1ae0*/  FMNMX R63, R58, R63, !PT ;  /* 0x0000003f3a3f7209 */ /* 0x000fe20007800000 */
[----:B------:R-:W-:Y:S01]  /*1af0*/  FMUL R58, R31, UR24 ;  /* 0x000000181f3a7c20 */ /* 0x000fe20008400000 */
[----:B------:R-:W0:Y:S01]  /*1b00*/  SHFL.BFLY PT, R69, R76, 0x1, 0x1f ;  /* 0x0c201f004c457f89 */ /* 0x000e2200000e0000 */
[----:B------:R-:W-:-:S03]  /*1b10*/  FFMA R67, R67, UR24, -R72 ;  /* 0x0000001843437c23 */ /* 0x000fc60008000848 */
[----:B------:R-:W-:Y:S01]  /*1b20*/  FMNMX R63, R58, R63, !PT ;  /* 0x0000003f3a3f7209 */ /* 0x000fe20007800000 */
[----:B------:R-:W-:Y:S01]  /*1b30*/  FMUL R58, R34, UR24 ;  /* 0x00000018223a7c20 */ /* 0x000fe20008400000 */
[----:B------:R-:W-:-:S04]  /*1b40*/  FMUL R67, R67, 1.4426950216293334961 ;  /* 0x3fb8aa3b43437820 */ /* 0x000fc80000400000 */
[----:B------:R-:W-:Y:S01]  /*1b50*/  FMNMX R63, R58, R63, !PT ;  /* 0x0000003f3a3f7209 */ /* 0x000fe20007800000 */
[----:B------:R-:W-:Y:S01]  /*1b60*/  FMUL R58, R35, UR24 ;  /* 0x00000018233a7c20 */ /* 0x000fe20008400000 */
[----:B------:R1:W-:Y:S04]  /*1b70*/  MUFU.EX2 R112, R67 ;  /* 0x0000004300707308 */ /* 0x0003e80000000800 */
[----:B-1----:R-:W-:Y:S01]  /*1b80*/  FMNMX R67, R58, R63, !PT ;  /* 0x0000003f3a437209 */ /* 0x002fe20007800000 */
[----:B------:R-:W-:-:S05]  /*1b90*/  FMUL R58, R38, UR24 ;  /* 0x00000018263a7c20 */ /* 0x000fca0008400000 */
[----:B------:R-:W-:Y:S01]  /*1ba0*/  FMNMX R67, R58, R67, !PT ;  /* 0x000000433a437209 */ /* 0x000fe20007800000 */
[----:B------:R-:W-:Y:S01]  /*1bb0*/  FMUL R58, R39, UR24 ;  /* 0x00000018273a7c20 */ /* 0x000fe20008400000 */
[----:B0-----:R-:W-:Y:S01]  /*1bc0*/  FMNMX R76, R76, R69, !PT ;  /* 0x000000454c4c7209 */ /* 0x001fe20007800000 */
[----:B------:R-:W-:-:S03]  /*1bd0*/  FFMA R62, R62, UR24, -R72 ;  /* 0x000000183e3e7c23 */ /* 0x000fc60008000848 */
[----:B------:R-:W-:Y:S01]  /*1be0*/  FMNMX R69, R58, R67, !PT ;  /* 0x000000433a457209 */ /* 0x000fe20007800000 */
[----:B------:R-:W-:Y:S01]  /*1bf0*/  FMUL R58, R42, UR24 ;  /* 0x000000182a3a7c20 */ /* 0x000fe20008400000 */
[----:B------:R-:W-:Y:S01]  /*1c00*/  FMUL R62, R62, 1.4426950216293334961 ;  /* 0x3fb8aa3b3e3e7820 */ /* 0x000fe20000400000 */
[--C-:B------:R-:W-:Y:S01]  /*1c10*/  FFMA R75, R75, UR24, -R72.reuse ;  /* 0x000000184b4b7c23 */ /* 0x100fe20008000848 */
[----:B------:R-:W-:Y:S02]  /*1c20*/  FFMA R78, R78, UR24, -R72 ;  /* 0x000000184e4e7c23 */ /* 0x000fe40008000848 */
[----:B------:R-:W-:Y:S01]  /*1c30*/  FMNMX R69, R58, R69, !PT ;  /* 0x000000453a457209 */ /* 0x000fe20007800000 */
[----:B------:R-:W-:Y:S01]  /*1c40*/  FMUL R58, R43, UR24 ;  /* 0x000000182b3a7c20 */ /* 0x000fe20008400000 */
[----:B------:R-:W-:Y:S01]  /*1c50*/  FMUL R60, R77, 1.4426950216293334961 ;  /* 0x3fb8aa3b4d3c7820 */ /* 0x000fe20000400000 */
[----:B------:R-:W-:Y:S01]  /*1c60*/  FMUL R78, R78, 1.4426950216293334961 ;  /* 0x3fb8aa3b4e4e7820 */ /* 0x000fe20000400000 */
[----:B------:R0:W-:Y:S01]  /*1c70*/  MUFU.EX2 R77, R62 ;  /* 0x0000003e004d7308 */ /* 0x0001e20000000800 */
[----:B------:R-:W-:Y:S01]  /*1c80*/  FADD R7, -R72, R7 ;  /* 0x0000000748077221 */ /* 0x000fe20000000100 */
[----:B0-----:R-:W-:Y:S01]  /*1c90*/  FMUL R62, R75, 1.4426950216293334961 ;  /* 0x3fb8aa3b4b3e7820 */ /* 0x001fe20000400000 */
[----:B------:R-:W-:Y:S01]  /*1ca0*/  FMNMX R75, R58, R69, !PT ;  /* 0x000000453a4b7209 */ /* 0x000fe20007800000 */
[----:B------:R-:W-:-:S04]  /*1cb0*/  FMUL R58, R46, UR24 ;  /* 0x000000182e3a7c20 */ /* 0x000fc80008400000 */
[----:B------:R0:W-:Y:S01]  /*1cc0*/  MUFU.EX2 R63, R78 ;  /* 0x0000004e003f7308 */ /* 0x0001e20000000800 */
[----:B------:R-:W-:Y:S01]  /*1cd0*/  FMNMX R58, R58, R75, !PT ;  /* 0x0000004b3a3a7209 */ /* 0x000fe20007800000 */
[----:B0-----:R-:W-:Y:S01]  /*1ce0*/  FMUL R78, R7, 1.4426950216293334961 ;  /* 0x3fb8aa3b074e7820 */ /* 0x001fe20000400000 */
[----:B------:R-:W-:-:S05]  /*1cf0*/  FMUL R7, R47, UR24 ;  /* 0x000000182f077c20 */ /* 0x000fca0008400000 */
[----:B------:R-:W-:Y:S01]  /*1d00*/  FMNMX R58, R7, R58, !PT ;  /* 0x0000003a073a7209 */ /* 0x000fe20007800000 */
[----:B------:R-:W-:Y:S01]  /*1d10*/  FMUL R7, R50, UR24 ;  /* 0x0000001832077c20 */ /* 0x000fe20008400000 */
[----:B------:R-:W-:-:S04]  /*1d20*/  FMNMX R76, R76, R9, !PT ;  /* 0x000000094c4c7209 */ /* 0x000fc80007800000 */
[----:B------:R-:W-:Y:S01]  /*1d30*/  FMNMX R58, R7, R58, !PT ;  /* 0x0000003a073a7209 */ /* 0x000fe20007800000 */
[----:B------:R-:W-:Y:S01]  /*1d40*/  FMUL R7, R51, UR24 ;  /* 0x0000001833077c20 */ /* 0x000fe20008400000 */
[--C-:B------:R-:W-:Y:S01]  /*1d50*/  FFMA R71, R71, UR24, -R72.reuse ;  /* 0x0000001847477c23 */ /* 0x100fe20008000848 */
[--C-:B------:R-:W-:Y:S01]  /*1d60*/  FFMA R74, R74, UR24, -R72.reuse ;  /* 0x000000184a4a7c23 */ /* 0x100fe20008000848 */
[----:B------:R-:W-:Y:S01]  /*1d70*/  FFMA R87, R87, UR24, -R72 ;  /* 0x0000001857577c23 */ /* 0x000fe20008000848 */
[--C-:B------:R-:W-:Y:S01]  /*1d80*/  FFMA R24, R24, UR24, -R76.reuse ;  /* 0x0000001818187c23 */ /* 0x100fe2000800084c */
[----:B------:R-:W-:Y:S01]  /*1d90*/  FMNMX R58, R7, R58, !PT ;  /* 0x0000003a073a7209 */ /* 0x000fe20007800000 */
[----:B------:R-:W-:Y:S01]  /*1da0*/  FMUL R7, R54, UR24 ;  /* 0x0000001836077c20 */ /* 0x000fe20008400000 */
[----:B------:R-:W-:Y:S01]  /*1db0*/  FMUL R114, R71, 1.4426950216293334961 ;  /* 0x3fb8aa3b47727820 */ /* 0x000fe20000400000 */
[----:B------:R-:W-:Y:S01]  /*1dc0*/  FMUL R71, R74, 1.4426950216293334961 ;  /* 0x3fb8aa3b4a477820 */ /* 0x000fe20000400000 */
[----:B------:R-:W-:Y:S01]  /*1dd0*/  FMUL R74, R87, 1.4426950216293334961 ;  /* 0x3fb8aa3b574a7820 */ /* 0x000fe20000400000 */
[----:B------:R-:W-:Y:S01]  /*1de0*/  FMUL R87, R24, 1.4426950216293334961 ;  /* 0x3fb8aa3b18577820 */ /* 0x000fe20000400000 */
[----:B------:R-:W-:Y:S01]  /*1df0*/  FFMA R24, R28, UR24, -R76 ;  /* 0x000000181c187c23 */ /* 0x000fe2000800084c */
[----:B------:R-:W-:Y:S01]  /*1e00*/  FMNMX R58, R7, R58, !PT ;  /* 0x0000003a073a7209 */ /* 0x000fe20007800000 */
[----:B------:R-:W-:-:S02]  /*1e10*/  FMUL R7, R55, UR24 ;  /* 0x0000001837077c20 */ /* 0x000fc40008400000 */
[----:B------:R-:W-:Y:S01]  /*1e20*/  FMUL R75, R24, 1.4426950216293334961 ;  /* 0x3fb8aa3b184b7820 */ /* 0x000fe20000400000 */
[----:B------:R-:W-:Y:S02]  /*1e30*/  FFMA R24, R29, UR24, -R76 ;  /* 0x000000181d187c23 */ /* 0x000fe4000800084c */
[----:B------:R-:W-:Y:S02]  /*1e40*/  FMNMX R7, R7, R58, !PT ;  /* 0x0000003a07077209 */ /* 0x000fe40007800000 */
[----:B------:R-:W-:-:S03]  /*1e50*/  FMUL R111, R24, 1.4426950216293334961 ;  /* 0x3fb8aa3b186f7820 */ /* 0x000fc60000400000 */
[----:B------:R-:W0:Y:S01]  /*1e60*/  SHFL.BFLY PT, R24, R7, 0x2, 0x1f ;  /* 0x0c401f0007187f89 */ /* 0x000e2200000e0000 */
[----:B------:R-:W-:-:S04]  /*1e70*/  FFMA R25, R25, UR24, -R76 ;  /* 0x0000001819197c23 */ /* 0x000fc8000800084c */
[----:B------:R-:W-:-:S04]  /*1e80*/  FMUL R25, R25, 1.4426950216293334961 ;  /* 0x3fb8aa3b19197820 */ /* 0x000fc80000400000 */
[----:B------:R1:W-:Y:S01]  /*1e90*/  MUFU.EX2 R28, R25 ;  /* 0x00000019001c7308 */ /* 0x0003e20000000800 */
[----:B0-----:R-:W-:-:S05]  /*1ea0*/  FMNMX R24, R7, R24, !PT ;  /* 0x0000001807187209 */ /* 0x001fca0007800000 */
[----:B-1----:R-:W0:Y:S01]  /*1eb0*/  SHFL.BFLY PT, R25, R24, 0x1, 0x1f ;  /* 0x0c201f0018197f89 */ /* 0x002e2200000e0000 */
[--C-:B------:R-:W-:Y:S01]  /*1ec0*/  FFMA R70, R70, UR24, -R72.reuse ;  /* 0x0000001846467c23 */ /* 0x100fe20008000848 */
[----:B------:R-:W1:Y:S01]  /*1ed0*/  MUFU.EX2 R104, R104 ;  /* 0x0000006800687308 */ /* 0x000e620000000800 */
[--C-:B------:R-:W-:Y:S01]  /*1ee0*/  FFMA R86, R86, UR24, -R72.reuse ;  /* 0x0000001856567c23 */ /* 0x100fe20008000848 */
[--C-:B------:R-:W-:Y:S01]  /*1ef0*/  FFMA R83, R83, UR24, -R72.reuse ;  /* 0x0000001853537c23 */ /* 0x100fe20008000848 */
[----:B------:R-:W-:Y:S01]  /*1f00*/  FMUL R70, R70, 1.4426950216293334961 ;  /* 0x3fb8aa3b46467820 */ /* 0x000fe20000400000 */
[----:B------:R-:W-:Y:S01]  /*1f10*/  FMUL R68, R85, 1.4426950216293334961 ;  /* 0x3fb8aa3b55447820 */ /* 0x000fe20000400000 */
[----:B------:R-:W-:Y:S01]  /*1f20*/  FFMA R66, R66, UR24, -R72 ;  /* 0x0000001842427c23 */ /* 0x000fe20008000848 */
[----:B------:R-:W-:Y:S02]  /*1f30*/  FMUL R86, R86, 1.4426950216293334961 ;  /* 0x3fb8aa3b56567820 */ /* 0x000fe40000400000 */
[----:B------:R2:W-:Y:S01]  /*1f40*/  MUFU.EX2 R85, R70 ;  /* 0x0000004600557308 */ /* 0x0005e20000000800 */
[----:B------:R-:W-:Y:S01]  /*1f50*/  FFMA R48, R48, UR24, -R76 ;  /* 0x0000001830307c23 */ /* 0x000fe2000800084c */
[----:B------:R-:W-:Y:S01]  /*1f60*/  FMUL R66, R66, 1.4426950216293334961 ;  /* 0x3fb8aa3b42427820 */ /* 0x000fe20000400000 */
[----:B------:R-:W-:Y:S01]  /*1f70*/  FFMA R79, R79, UR24, -R72 ;  /* 0x000000184f4f7c23 */ /* 0x000fe20008000848 */
[----:B--2---:R-:W-:Y:S01]  /*1f80*/  FMUL R70, R83, 1.4426950216293334961 ;  /* 0x3fb8aa3b53467820 */ /* 0x004fe20000400000 */
[----:B0-----:R-:W-:Y:S01]  /*1f90*/  FMNMX R25, R24, R25, !PT ;  /* 0x0000001918197209 */ /* 0x001fe20007800000 */
[----:B------:R-:W-:-:S02]  /*1fa0*/  FFMA R24, R53, UR24, -R76 ;  /* 0x0000001835187c23 */ /* 0x000fc4000800084c */
[----:B------:R-:W0:Y:S01]  /*1fb0*/  MUFU.EX2 R106, R106 ;  /* 0x0000006a006a7308 */ /* 0x000e220000000800 */
[----:B------:R-:W-:Y:S01]  /*1fc0*/  FMNMX R83, R25, R10, !PT ;  /* 0x0000000a19537209 */ /* 0x000fe20007800000 */
[----:B------:R-:W-:Y:S01]  /*1fd0*/  FMUL R24, R24, 1.4426950216293334961 ;  /* 0x3fb8aa3b18187820 */ /* 0x000fe20000400000 */
[----:B------:R-:W-:-:S05]  /*1fe0*/  FMUL R48, R48, 1.4426950216293334961 ;  /* 0x3fb8aa3b30307820 */ /* 0x000fca0000400000 */
[----:B------:R-:W-:Y:S08]  /*1ff0*/  MUFU.EX2 R69, R86 ;  /* 0x0000005600457308 */ /* 0x000ff00000000800 */
[----:B------:R2:W-:Y:S01]  /*2000*/  MUFU.EX2 R86, R24 ;  /* 0x0000001800567308 */ /* 0x0005e20000000800 */
[----:B------:R-:W-:-:S07]  /*2010*/  FFMA R44, R44, UR24, -R76 ;  /* 0x000000182c2c7c23 */ /* 0x000fce000800084c */
[----:B------:R-:W3:Y:S01]  /*2020*/  MUFU.EX2 R59, R81 ;  /* 0x00000051003b7308 */ /* 0x000ee20000000800 */
[----:B--2---:R-:W-:-:S07]  /*2030*/  FFMA R24, R31, UR24, -R83 ;  /* 0x000000181f187c23 */ /* 0x004fce0008000853 */
[----:B------:R2:W-:Y:S01]  /*2040*/  MUFU.EX2 R81, R66 ;  /* 0x0000004200517308 */ /* 0x0005e20000000800 */
[----:B------:R-:W-:Y:S01]  /*2050*/  FFMA R27, R27, UR24, -R83 ;  /* 0x000000181b1b7c23 */ /* 0x000fe20008000853 */
[----:B--2---:R-:W-:-:S06]  /*2060*/  FMUL R66, R79, 1.4426950216293334961 ;  /* 0x3fb8aa3b4f427820 */ /* 0x004fcc0000400000 */
[----:B------:R2:W-:Y:S01]  /*2070*/  MUFU.EX2 R79, R48 ;  /* 0x00000030004f7308 */ /* 0x0005e20000000800 */
[----:B------:R-:W-:Y:S01]  /*2080*/  FMUL R44, R44, 1.4426950216293334961 ;  /* 0x3fb8aa3b2c2c7820 */ /* 0x000fe20000400000 */
[----:B--2---:R-:W-:Y:S01]  /*2090*/  FMUL R48, R24, 1.4426950216293334961 ;  /* 0x3fb8aa3b18307820 */ /* 0x004fe20000400000 */
[----:B-1----:R-:W-:Y:S01]  /*20a0*/  FADD R24, R104, R57 ;  /* 0x0000003968187221 */ /* 0x002fe20000000000 */
[----:B------:R-:W-:-:S03]  /*20b0*/  FFMA R33, R33, UR24, -R76 ;  /* 0x0000001821217c23 */ /* 0x000fc6000800084c */
[----:B------:R-:W-:Y:S01]  /*20c0*/  FADD R25, R105, R24 ;  /* 0x0000001869197221 */ /* 0x000fe20000000000 */
[--C-:B------:R-:W-:Y:S01]  /*20d0*/  FFMA R37, R37, UR24, -R76.reuse ;  /* 0x0000001825257c23 */ /* 0x100fe2000800084c */
[--C-:B------:R-:W-:Y:S01]  /*20e0*/  FFMA R36, R36, UR24, -R76.reuse ;  /* 0x0000001824247c23 */ /* 0x100fe2000800084c */
[----:B------:R-:W-:Y:S01]  /*20f0*/  FMUL R27, R27, 1.4426950216293334961 ;  /* 0x3fb8aa3b1b1b7820 */ /* 0x000fe20000400000 */
[----:B0-----:R-:W-:Y:S01]  /*2100*/  FADD R24, R106, R25 ;  /* 0x000000196a187221 */ /* 0x001fe20000000000 */
[--C-:B------:R-:W-:Y:S01]  /*2110*/  FFMA R41, R41, UR24, -R76.reuse ;  /* 0x0000001829297c23 */ /* 0x100fe2000800084c */
[--C-:B------:R-:W-:Y:S01]  /*2120*/  FFMA R26, R26, UR24, -R83.reuse ;  /* 0x000000181a1a7c23 */ /* 0x100fe20008000853 */
[--C-:B------:R-:W-:Y:S01]  /*2130*/  FFMA R30, R30, UR24, -R83.reuse ;  /* 0x000000181e1e7c23 */ /* 0x100fe20008000853 */
[----:B------:R-:W-:Y:S01]  /*2140*/  FFMA R25, R35, UR24, -R83 ;  /* 0x0000001823197c23 */ /* 0x000fe20008000853 */
[----:B------:R-:W0:Y:S01]  /*2150*/  MUFU.EX2 R110, R110 ;  /* 0x0000006e006e7308 */ /* 0x000e220000000800 */
[----:B------:R-:W-:Y:S01]  /*2160*/  FMUL R113, R33, 1.4426950216293334961 ;  /* 0x3fb8aa3b21717820 */ /* 0x000fe20000400000 */
[----:B------:R-:W-:Y:S01]  /*2170*/  FMUL R37, R37, 1.4426950216293334961 ;  /* 0x3fb8aa3b25257820 */ /* 0x000fe20000400000 */
[----:B------:R-:W-:Y:S01]  /*2180*/  FMUL R33, R36, 1.4426950216293334961 ;  /* 0x3fb8aa3b24217820 */ /* 0x000fe20000400000 */
[----:B------:R-:W-:Y:S01]  /*2190*/  FMUL R7, R41, 1.4426950216293334961 ;  /* 0x3fb8aa3b29077820 */ /* 0x000fe20000400000 */
[----:B------:R-:W-:-:S03]  /*21a0*/  FFMA R36, R52, UR24, -R76 ;  /* 0x0000001834247c23 */ /* 0x000fc6000800084c */
[----:B------:R-:W-:Y:S01]  /*21b0*/  MUFU.EX2 R29, R75 ;  /* 0x0000004b001d7308 */ /* 0x000fe20000000800 */
[----:B------:R-:W-:Y:S01]  /*21c0*/  FMUL R26, R26, 1.4426950216293334961 ;  /* 0x3fb8aa3b1a1a7820 */ /* 0x000fe20000400000 */
[----:B------:R-:W-:Y:S01]  /*21d0*/  FMUL R30, R30, 1.4426950216293334961 ;  /* 0x3fb8aa3b1e1e7820 */ /* 0x000fe20000400000 */
[----:B------:R-:W-:Y:S01]  /*21e0*/  FFMA R34, R34, UR24, -R83 ;  /* 0x0000001822227c23 */ /* 0x000fe20008000853 */
[----:B------:R-:W-:-:S04]  /*21f0*/  FADD R41, R107, R24 ;  /* 0x000000186b297221 */ /* 0x000fc80000000000 */
[----:B------:R-:W-:Y:S01]  /*2200*/  MUFU.EX2 R75, R44 ;  /* 0x0000002c004b7308 */ /* 0x000fe20000000800 */
[----:B------:R-:W-:Y:S01]  /*2210*/  FMUL R36, R36, 1.4426950216293334961 ;  /* 0x3fb8aa3b24247820 */ /* 0x000fe20000400000 */
[----:B------:R-:W-:-:S06]  /*2220*/  FMUL R34, R34, 1.4426950216293334961 ;  /* 0x3fb8aa3b22227820 */ /* 0x000fcc0000400000 */
[----:B------:R1:W-:Y:S02]  /*2230*/  MUFU.EX2 R44, R27 ;  /* 0x0000001b002c7308 */ /* 0x0003e40000000800 */
[----:B-1----:R-:W-:Y:S01]  /*2240*/  FMUL R27, R25, 1.4426950216293334961 ;  /* 0x3fb8aa3b191b7820 */ /* 0x002fe20000400000 */
[----:B------:R-:W-:-:S05]  /*2250*/  FFMA R25, R38, UR24, -R83 ;  /* 0x0000001826197c23 */ /* 0x000fca0008000853 */
[----:B------:R-:W1:Y:S08]  /*2260*/  MUFU.EX2 R84, R84 ;  /* 0x0000005400547308 */ /* 0x000e700000000800 */
[----:B------:R-:W-:Y:S01]  /*2270*/  MUFU.EX2 R130, R37 ;  /* 0x0000002500827308 */ /* 0x000fe20000000800 */
[----:B------:R-:W-:-:S07]  /*2280*/  F2FP.BF16.F32.PACK_AB R24, R107, R106 ;  /* 0x0000006a6b18723e */ /* 0x000fce00000010ff */
[----:B------:R2:W-:Y:S08]  /*2290*/  MUFU.EX2 R37, R26 ;  /* 0x0000001a00257308 */ /* 0x0005f00000000800 */
[----:B------:R4:W-:Y:S01]  /*22a0*/  MUFU.EX2 R31, R30 ;  /* 0x0000001e001f7308 */ /* 0x0009e20000000800 */
[----:B--2---:R-:W-:Y:S01]  /*22b0*/  FADD R26, R108, R41 ;  /* 0x000000296c1a7221 */ /* 0x004fe20000000000 */
[----:B---3--:R-:W-:Y:S01]  /*22c0*/  FADD R106, R59, R80 ;  /* 0x000000503b6a7221 */ /* 0x008fe20000000000 */
[----:B----4-:R-:W-:Y:S01]  /*22d0*/  FMUL R30, R25, 1.4426950216293334961 ;  /* 0x3fb8aa3b191e7820 */ /* 0x010fe20000400000 */
[----:B------:R-:W-:-:S04]  /*22e0*/  FFMA R25, R39, UR24, -R83 ;  /* 0x0000001827197c23 */ /* 0x000fc80008000853 */
[----:B------:R2:W-:Y:S08]  /*22f0*/  MUFU.EX2 R53, R36 ;  /* 0x0000002400357308 */ /* 0x0005f00000000800 */
[----:B------:R3:W-:Y:S01]  /*2300*/  MUFU.EX2 R35, R34 ;  /* 0x0000002200237308 */ /* 0x0007e20000000800 */
[----:B--2---:R-:W-:-:S04]  /*2310*/  FADD R36, R109, R26 ;  /* 0x0000001a6d247221 */ /* 0x004fc80000000000 */
[----:B------:R-:W-:Y:S01]  /*2320*/  FADD R41, R73, R36 ;  /* 0x0000002449297221 */ /* 0x000fe20000000000 */
[----:B---3--:R-:W-:Y:S01]  /*2330*/  FMUL R34, R25, 1.4426950216293334961 ;  /* 0x3fb8aa3b19227820 */ /* 0x008fe20000400000 */
[----:B------:R-:W-:Y:S01]  /*2340*/  FFMA R25, R42, UR24, -R83 ;  /* 0x000000182a197c23 */ /* 0x000fe20008000853 */
[----:B0-----:R-:W-:Y:S01]  /*2350*/  F2FP.BF16.F32.PACK_AB R36, R110, R73 ;  /* 0x000000496e24723e */ /* 0x001fe200000010ff */
[----:B------:R-:W0:Y:S02]  /*2360*/  MUFU.EX2 R87, R87 ;  /* 0x0000005700577308 */ /* 0x000e240000000800 */
[----:B------:R-:W-:Y:S01]  /*2370*/  FMUL R73, R25, 1.4426950216293334961 ;  /* 0x3fb8aa3b19497820 */ /* 0x000fe20000400000 */
[----:B------:R-:W-:Y:S01]  /*2380*/  FADD R25, R77, R106 ;  /* 0x0000006a4d197221 */ /* 0x000fe20000000000 */
[----:B------:R-:W-:-:S04]  /*2390*/  FFMA R32, R32, UR24, -R76 ;  /* 0x0000001820207c23 */ /* 0x000fc8000800084c */
[----:B------:R1:W-:Y:S01]  /*23a0*/  MUFU.EX2 R39, R30 ;  /* 0x0000001e00277308 */ /* 0x0003e20000000800 */
[----:B------:R-:W-:Y:S01]  /*23b0*/  FMUL R32, R32, 1.4426950216293334961 ;  /* 0x3fb8aa3b20207820 */ /* 0x000fe20000400000 */
[----:B-1----:R-:W-:-:S06]  /*23c0*/  FADD R30, R84, R25 ;  /* 0x00000019541e7221 */ /* 0x002fcc0000000000 */
[----:B------:R-:W1:Y:S01]  /*23d0*/  MUFU.EX2 R111, R111 ;  /* 0x0000006f006f7308 */ /* 0x000e620000000800 */
[----:B------:R-:W-:-:S04]  /*23e0*/  FADD R25, R81, R30 ;  /* 0x0000001e51197221 */ /* 0x000fc80000000000 */
[----:B------:R-:W-:-:S03]  /*23f0*/  FADD R30, R112, R25 ;  /* 0x00000019701e7221 */ /* 0x000fc60000000000 */
[----:B------:R-:W2:Y:S08]  /*2400*/  MUFU.EX2 R32, R32 ;  /* 0x0000002000207308 */ /* 0x000eb00000000800 */
[----:B------:R3:W-:Y:S01]  /*2410*/  MUFU.EX2 R38, R27 ;  /* 0x0000001b00267308 */ /* 0x0007e20000000800 */
[----:B------:R-:W-:-:S07]  /*2420*/  F2FP.BF16.F32.PACK_AB R58, R105, R104 ;  /* 0x00000068693a723e */ /* 0x000fce00000010ff */
[----:B------:R-:W4:Y:S01]  /*2430*/  MUFU.EX2 R113, R113 ;  /* 0x0000007100717308 */ /* 0x000f220000000800 */
[----:B---3--:R-:W-:Y:S01]  /*2440*/  FADD R27, R85, R30 ;  /* 0x0000001e551b7221 */ /* 0x008fe20000000000 */
[----:B0-----:R-:W-:Y:S01]  /*2450*/  FADD R30, R87, R28 ;  /* 0x0000001c571e7221 */ /* 0x001fe20000000000 */
[----:B------:R-:W-:-:S03]  /*2460*/  FADD R104, R110, R41 ;  /* 0x000000296e687221 */ /* 0x000fc60000000000 */
[----:B------:R-:W-:Y:S02]  /*2470*/  FADD R30, R29, R30 ;  /* 0x0000001e1d1e7221 */ /* 0x000fe40000000000 */
[----:B------:R-:W0:Y:S01]  /*2480*/  MUFU.EX2 R33, R33 ;  /* 0x0000002100217308 */ /* 0x000e220000000800 */
[----:B------:R-:W-:Y:S01]  /*2490*/  FFMA R82, R82, UR24, -R72 ;  /* 0x0000001852527c23 */ /* 0x000fe20008000848 */
[----:B-1----:R-:W-:Y:S01]  /*24a0*/  FADD R41, R111, R30 ;  /* 0x0000001e6f297221 */ /* 0x002fe20000000000 */
[----:B------:R-:W-:Y:S01]  /*24b0*/  FFMA R45, R45, UR24, -R76 ;  /* 0x000000182d2d7c23 */ /* 0x000fe2000800084c */
[----:B------:R-:W-:Y:S01]  /*24c0*/  F2FP.BF16.F32.PACK_AB R30, R111, R29 ;  /* 0x0000001d6f1e723e */ /* 0x000fe200000010ff */
[----:B------:R-:W-:Y:S01]  /*24d0*/  FFMA R29, R54, UR24, -R83 ;  /* 0x00000018361d7c23 */ /* 0x000fe20008000853 */
[----:B--2---:R-:W-:Y:S01]  /*24e0*/  FADD R106, R32, R41 ;  /* 0x00000029206a7221 */ /* 0x004fe20000000000 */
[----:B------:R-:W-:Y:S01]  /*24f0*/  FMUL R82, R82, 1.4426950216293334961 ;  /* 0x3fb8aa3b52527820 */ /* 0x000fe20000400000 */
[----:B------:R-:W1:Y:S01]  /*2500*/  MUFU.EX2 R48, R48 ;  /* 0x0000003000307308 */ /* 0x000e620000000800 */
[----:B------:R-:W-:Y:S01]  /*2510*/  FMUL R45, R45, 1.4426950216293334961 ;  /* 0x3fb8aa3b2d2d7820 */ /* 0x000fe20000400000 */
[----:B------:R-:W-:Y:S01]  /*2520*/  FFMA R43, R43, UR24, -R83 ;  /* 0x000000182b2b7c23 */ /* 0x000fe20008000853 */
[----:B----4-:R-:W-:Y:S01]  /*2530*/  FADD R106, R113, R106 ;  /* 0x0000006a716a7221 */ /* 0x010fe20000000000 */
[----:B------:R-:W-:Y:S01]  /*2540*/  FMUL R41, R29, 1.4426950216293334961 ;  /* 0x3fb8aa3b1d297820 */ /* 0x000fe20000400000 */
[----:B------:R-:W-:Y:S01]  /*2550*/  FADD R15, -R12, R15 ;  /* 0x0000000f0c0f7221 */ /* 0x000fe20000000100 */
[----:B------:R-:W-:Y:S01]  /*2560*/  FADD R9, -R76, R9 ;  /* 0x000000094c097221 */ /* 0x000fe20000000100 */
[----:B------:R-:W-:Y:S01]  /*2570*/  FADD R29, -R83, R10 ;  /* 0x0000000a531d7221 */ /* 0x000fe20000000100 */
[----:B------:R-:W-:Y:S01]  /*2580*/  MUFU.EX2 R67, R82 ;  /* 0x0000005200437308 */ /* 0x000fe20000000800 */
[--C-:B------:R-:W-:Y:S01]  /*2590*/  FFMA R40, R40, UR24, -R76.reuse ;  /* 0x0000001828287c23 */ /* 0x100fe2000800084c */
[--C-:B------:R-:W-:Y:S01]  /*25a0*/  FFMA R46, R46, UR24, -R83.reuse ;  /* 0x000000182e2e7c23 */ /* 0x100fe20008000853 */
[----:B------:R-:W-:Y:S01]  /*25b0*/  FFMA R55, R55, UR24, -R83 ;  /* 0x0000001837377c23 */ /* 0x000fe20008000853 */
[----:B------:R-:W-:Y:S01]  /*25c0*/  FMUL R43, R43, 1.4426950216293334961 ;  /* 0x3fb8aa3b2b2b7820 */ /* 0x000fe20000400000 */
[----:B------:R-:W-:Y:S01]  /*25d0*/  FMUL R15, R15, 1.4426950216293334961 ;  /* 0x3fb8aa3b0f0f7820 */ /* 0x000fe20000400000 */
[----:B------:R-:W-:-:S02]  /*25e0*/  FFMA R49, R49, UR24, -R76 ;  /* 0x0000001831317c23 */ /* 0x000fc4000800084c */
[----:B------:R0:W-:Y:S01]  /*25f0*/  MUFU.EX2 R82, R45 ;  /* 0x0000002d00527308 */ /* 0x0001e20000000800 */
[----:B------:R-:W-:Y:S01]  /*2600*/  FMUL R9, R9, 1.4426950216293334961 ;  /* 0x3fb8aa3b09097820 */ /* 0x000fe20000400000 */
[----:B------:R-:W-:Y:S01]  /*2610*/  F2FP.BF16.F32.PACK_AB R57, R80, R59 ;  /* 0x0000003b5039723e */ /* 0x000fe200000010ff */
[--C-:B------:R-:W-:Y:S01]  /*2620*/  FFMA R47, R47, UR24, -R83.reuse ;  /* 0x000000182f2f7c23 */ /* 0x100fe20008000853 */
[--C-:B------:R-:W-:Y:S01]  /*2630*/  FFMA R50, R50, UR24, -R83.reuse ;  /* 0x0000001832327c23 */ /* 0x100fe20008000853 */
[----:B------:R-:W-:Y:S01]  /*2640*/  FFMA R51, R51, UR24, -R83 ;  /* 0x0000001833337c23 */ /* 0x000fe20008000853 */
[----:B------:R-:W-:Y:S02]  /*2650*/  FMUL R40, R40, 1.4426950216293334961 ;  /* 0x3fb8aa3b28287820 */ /* 0x000fe40000400000 */
[----:B------:R2:W-:Y:S01]  /*2660*/  MUFU.EX2 R42, R34 ;  /* 0x00000022002a7308 */ /* 0x0005e20000000800 */
[----:B0-----:R-:W-:Y:S01]  /*2670*/  FADD R45, R33, R106 ;  /* 0x0000006a212d7221 */ /* 0x001fe20000000000 */
[----:B------:R-:W-:Y:S01]  /*2680*/  FMUL R106, R29, 1.4426950216293334961 ;  /* 0x3fb8aa3b1d6a7820 */ /* 0x000fe20000400000 */
[----:B------:R-:W-:Y:S01]  /*2690*/  F2FP.BF16.F32.PACK_AB R59, R84, R77 ;  /* 0x0000004d543b723e */ /* 0x000fe200000010ff */
[----:B------:R-:W-:Y:S01]  /*26a0*/  FMUL R77, R46, 1.4426950216293334961 ;  /* 0x3fb8aa3b2e4d7820 */ /* 0x000fe20000400000 */
[----:B------:R-:W-:Y:S01]  /*26b0*/  FMUL R55, R55, 1.4426950216293334961 ;  /* 0x3fb8aa3b37377820 */ /* 0x000fe20000400000 */
[----:B--2---:R-:W-:-:S02]  /*26c0*/  FADD R34, R37, R44 ;  /* 0x0000002c25227221 */ /* 0x004fc40000000000 */
[----:B------:R-:W0:Y:S01]  /*26d0*/  MUFU.EX2 R114, R114 ;  /* 0x0000007200727308 */ /* 0x000e220000000800 */
[----:B------:R-:W-:Y:S01]  /*26e0*/  FMUL R49, R49, 1.4426950216293334961 ;  /* 0x3fb8aa3b31317820 */ /* 0x000fe20000400000 */
[----:B------:R-:W-:Y:S01]  /*26f0*/  FMUL R47, R47, 1.4426950216293334961 ;  /* 0x3fb8aa3b2f2f7820 */ /* 0x000fe20000400000 */
[----:B------:R-:W-:Y:S01]  /*2700*/  FMUL R50, R50, 1.4426950216293334961 ;  /* 0x3fb8aa3b32327820 */ /* 0x000fe20000400000 */
[----:B------:R-:W-:-:S04]  /*2710*/  FMUL R51, R51, 1.4426950216293334961 ;  /* 0x3fb8aa3b33337820 */ /* 0x000fc80000400000 */
[----:B------:R2:W-:Y:S01]  /*2720*/  MUFU.EX2 R80, R43 ;  /* 0x0000002b00507308 */ /* 0x0005e20000000800 */
[----:B------:R-:W-:Y:S01]  /*2730*/  F2FP.BF16.F32.PACK_AB R25, R112, R81 ;  /* 0x000000517019723e */ /* 0x000fe200000010ff */
[----:B--2---:R-:W-:-:S06]  /*2740*/  FADD R43, R31, R34 ;  /* 0x000000221f2b7221 */ /* 0x004fcc0000000000 */
[----:B------:R-:W2:Y:S01]  /*2750*/  MUFU.EX2 R15, R15 ;  /* 0x0000000f000f7308 */ /* 0x000ea20000000800 */
[----:B-1----:R-:W-:-:S07]  /*2760*/  FADD R34, R48, R43 ;  /* 0x0000002b30227221 */ /* 0x002fce0000000000 */
[----:B------:R-:W1:Y:S01]  /*2770*/  MUFU.EX2 R78, R78 ;  /* 0x0000004e004e7308 */ /* 0x000e620000000800 */
[----:B------:R-:W-:-:S07]  /*2780*/  FADD R43, R35, R34 ;  /* 0x00000022232b7221 */ /* 0x000fce0000000000 */
[----:B------:R-:W3:Y:S08]  /*2790*/  MUFU.EX2 R9, R9 ;  /* 0x0000000900097308 */ /* 0x000ef00000000800 */
[----:B------:R-:W4:Y:S08]  /*27a0*/  MUFU.EX2 R106, R106 ;  /* 0x0000006a006a7308 */ /* 0x000f300000000800 */
[----:B------:R-:W5:Y:S08]  /*27b0*/  MUFU.EX2 R71, R71 ;  /* 0x0000004700477308 */ /* 0x000f700000000800 */
[----:B------:R-:W5:Y:S08]  /*27c0*/  MUFU.EX2 R40, R40 ;  /* 0x0000002800287308 */ /* 0x000f700000000800 */
[----:B------:R-:W5:Y:S08]  /*27d0*/  MUFU.EX2 R7, R7 ;  /* 0x0000000700077308 */ /* 0x000f700000000800 */
[----:B------:R-:W-:Y:S08]  /*27e0*/  MUFU.EX2 R23, R23 ;  /* 0x0000001700177308 */ /* 0x000ff00000000800 */
[----:B------:R-:W-:Y:S08]  /*27f0*/  MUFU.EX2 R60, R60 ;  /* 0x0000003c003c7308 */ /* 0x000ff00000000800 */
[----:B------:R-:W-:Y:S08]  /*2800*/  MUFU.EX2 R64, R64 ;  /* 0x0000004000407308 */ /* 0x000ff00000000800 */
[----:B------:R-:W-:Y:S08]  /*2810*/  MUFU.EX2 R65, R65 ;  /* 0x0000004100417308 */ /* 0x000ff00000000800 */
[----:B------:R-:W-:Y:S08]  /*2820*/  MUFU.EX2 R68, R68 ;  /* 0x0000004400447308 */ /* 0x000ff00000000800 */
[----:B------:R-:W5:Y:S08]  /*2830*/  MUFU.EX2 R62, R62 ;  /* 0x0000003e003e7308 */ /* 0x000f700000000800 */
[----:B------:R-:W5:Y:S08]  /*2840*/  MUFU.EX2 R66, R66 ;  /* 0x0000004200427308 */ /* 0x000f700000000800 */
[----:B------:R-:W5:Y:S08]  /*2850*/  MUFU.EX2 R70, R70 ;  /* 0x0000004600467308 */ /* 0x000f700000000800 */
[----:B------:R-:W5:Y:S08]  /*2860*/  MUFU.EX2 R74, R74 ;  /* 0x0000004a004a7308 */ /* 0x000f700000000800 */
[----:B------:R-:W5:Y:S08]  /*2870*/  MUFU.EX2 R52, R49 ;  /* 0x0000003100347308 */ /* 0x000f700000000800 */
[----:B------:R-:W5:Y:S08]  /*2880*/  MUFU.EX2 R73, R73 ;  /* 0x0000004900497308 */ /* 0x000f700000000800 */
[----:B------:R-:W-:Y:S08]  /*2890*/  MUFU.EX2 R77, R77 ;  /* 0x0000004d004d7308 */ /* 0x000ff00000000800 */
[----:B------:R-:W5:Y:S08]  /*28a0*/  MUFU.EX2 R84, R47 ;  /* 0x0000002f00547308 */ /* 0x000f700000000800 */
[----:B------:R0:W-:Y:S08]  /*28b0*/  MUFU.EX2 R81, R50 ;  /* 0x0000003200517308 */ /* 0x0001f00000000800 */
[----:B------:R-:W5:Y:S08]  /*28c0*/  MUFU.EX2 R54, R51 ;  /* 0x0000003300367308 */ /* 0x000f700000000800 */
[----:B------:R5:W-:Y:S08]  /*28d0*/  MUFU.EX2 R10, R41 ;  /* 0x00000029000a7308 */ /* 0x000bf00000000800 */
[----:B------:R-:W5:Y:S01]  /*28e0*/  MUFU.EX2 R55, R55 ;  /* 0x0000003700377308 */ /* 0x000f620000000800 */
[----:B0-----:R-:W-:Y:S01]  /*28f0*/  FADD R50, R38, R43 ;  /* 0x0000002b26327221 */ /* 0x001fe20000000000 */
[----:B------:R-:W-:Y:S01]  /*2900*/  F2FP.BF16.F32.PACK_AB R29, R44, R37 ;  /* 0x000000252c1d723e */ /* 0x000fe200000010ff */
[----:B------:R-:W-:Y:S01]  /*2910*/  FADD R46, R114, R27 ;  /* 0x0000001b722e7221 */ /* 0x000fe20000000000 */
[C---:B------:R-:W-:Y:S01]  /*2920*/  FADD R45, R130.reuse, R45 ;  /* 0x0000002d822d7221 */ /* 0x040fe20000000000 */
[----:B------:R-:W-:Y:S01]  /*2930*/  FADD R37, R39, R50 ;  /* 0x0000003227257221 */ /* 0x000fe20000000000 */
[----:B------:R-:W-:Y:S01]  /*2940*/  F2FP.BF16.F32.PACK_AB R34, R130, R33 ;  /* 0x000000218222723e */ /* 0x000fe200000010ff */
[-C--:B--2---:R-:W-:Y:S01]  /*2950*/  FMUL R96, R96, R15.reuse ;  /* 0x0000000f60607220 */ /* 0x084fe20000400000 */
[----:B------:R-:W-:Y:S01]  /*2960*/  F2FP.BF16.F32.PACK_AB R26, R109, R108 ;  /* 0x0000006c6d1a723e */ /* 0x000fe200000010ff */
[----:B------:R-:W-:Y:S01]  /*2970*/  FMUL R97, R97, R15 ;  /* 0x0000000f61617220 */ /* 0x000fe20000400000 */
[----:B------:R-:W-:Y:S01]  /*2980*/  F2FP.BF16.F32.PACK_AB R27, R114, R85 ;  /* 0x00000055721b723e */ /* 0x000fe200000010ff */
[----:B------:R-:W-:Y:S01]  /*2990*/  FMUL R100, R100, R15 ;  /* 0x0000000f64647220 */ /* 0x000fe20000400000 */
[----:B------:R-:W-:Y:S01]  /*29a0*/  F2FP.BF16.F32.PACK_AB R33, R38, R35 ;  /* 0x000000232621723e */ /* 0x000fe200000010ff */
[-C--:B-1----:R-:W-:Y:S01]  /*29b0*/  FMUL R98, R98, R78.reuse ;  /* 0x0000004e62627220 */ /* 0x082fe20000400000 */
[-C--:B------:R-:W-:Y:S01]  /*29c0*/  FMUL R99, R99, R78.reuse ;  /* 0x0000004e63637220 */ /* 0x080fe20000400000 */
[----:B------:R-:W-:Y:S01]  /*29d0*/  FMUL R102, R102, R78 ;  /* 0x0000004e66667220 */ /* 0x000fe20000400000 */
[-C--:B---3--:R-:W-:Y:S01]  /*29e0*/  FMUL R88, R88, R9.reuse ;  /* 0x0000000958587220 */ /* 0x088fe20000400000 */
[-C--:B------:R-:W-:Y:S01]  /*29f0*/  FMUL R89, R89, R9.reuse ;  /* 0x0000000959597220 */ /* 0x080fe20000400000 */
[----:B------:R-:W-:Y:S01]  /*2a00*/  FMUL R92, R92, R9 ;  /* 0x000000095c5c7220 */ /* 0x000fe20000400000 */
[-C--:B----4-:R-:W-:Y:S01]  /*2a10*/  FMUL R90, R90, R106.reuse ;  /* 0x0000006a5a5a7220 */ /* 0x090fe20000400000 */
[-C--:B------:R-:W-:Y:S01]  /*2a20*/  FMUL R91, R91, R106.reuse ;  /* 0x0000006a5b5b7220 */ /* 0x080fe20000400000 */
[----:B------:R-:W-:Y:S01]  /*2a30*/  FMUL R94, R94, R106 ;  /* 0x0000006a5e5e7220 */ /* 0x000fe20000400000 */
[----:B------:R-:W-:Y:S01]  /*2a40*/  FMUL R101, R101, R15 ;  /* 0x0000000f65657220 */ /* 0x000fe20000400000 */
[----:B------:R-:W-:Y:S01]  /*2a50*/  FMUL R103, R103, R78 ;  /* 0x0000004e67677220 */ /* 0x000fe20000400000 */
[----:B------:R-:W-:Y:S01]  /*2a60*/  FMUL R93, R93, R9 ;  /* 0x000000095d5d7220 */ /* 0x000fe20000400000 */
[----:B------:R-:W-:Y:S01]  /*2a70*/  FMUL R95, R95, R106 ;  /* 0x0000006a5f5f7220 */ /* 0x000fe20000400000 */
[----:B------:R-:W-:Y:S01]  /*2a80*/  F2FP.BF16.F32.PACK_AB R31, R48, R31 ;  /* 0x0000001f301f723e */ /* 0x000fe200000010ff */
[C---:B------:R-:W-:Y:S01]  /*2a90*/  FADD R108, R42.reuse, R37 ;  /* 0x000000252a6c7221 */ /* 0x040fe20000000000 */
[----:B------:R-:W-:Y:S01]  /*2aa0*/  F2FP.BF16.F32.PACK_AB R35, R42, R39 ;  /* 0x000000272a23723e */ /* 0x000fe200000010ff */
[----:B-----5:R-:W-:Y:S01]  /*2ab0*/  FADD R85, R71, R46 ;  /* 0x0000002e47557221 */ /* 0x020fe20000000000 */
[----:B------:R-:W-:Y:S01]  /*2ac0*/  FADD R110, R40, R45 ;  /* 0x0000002d286e7221 */ /* 0x000fe20000000000 */
[----:B------:R-:W-:-:S02]  /*2ad0*/  F2FP.BF16.F32.PACK_AB R44, R7, R40 ;  /* 0x00000028072c723e */ /* 0x000fc400000010ff */
[----:B------:R-:W-:Y:S02]  /*2ae0*/  F2FP.BF16.F32.PACK_AB R28, R28, R87 ;  /* 0x000000571c1c723e */ /* 0x000fe400000010ff */
[----:B------:R-:W-:Y:S02]  /*2af0*/  F2FP.BF16.F32.PACK_AB R32, R113, R32 ;  /* 0x000000207120723e */ /* 0x000fe400000010ff */
[----:B------:R-:W-:Y:S02]  /*2b00*/  F2FP.BF16.F32.PACK_AB R37, R62, R71 ;  /* 0x000000473e25723e */ /* 0x000fe400000010ff */
[----:B------:R-:W-:Y:S02]  /*2b10*/  F2FP.BF16.F32.PACK_AB R38, R60, R23 ;  /* 0x000000173c26723e */ /* 0x000fe400000010ff */
[----:B------:R-:W-:Y:S02]  /*2b20*/  F2FP.BF16.F32.PACK_AB R40, R64, R61 ;  /* 0x0000003d4028723e */ /* 0x000fe400000010ff */
        /* <DEDUP_REMOVED lines=10> */
[----:B------:R-:W-:Y:S01]  /*2bd0*/  F2FP.BF16.F32.PACK_AB R51, R55, R10 ;  /* 0x0000000a3733723e */ /* 0x000fe200000010ff */
[----:B------:R-:W-:Y:S06]  /*2be0*/  BAR.SYNC.DEFER_BLOCKING 0x0 ;  /* 0x0000000000007b1d */ /* 0x000fec0000010000 */
[----:B------:R-:W-:-:S06]  /*2bf0*/  WARPGROUP.ARRIVE ;  /* 0x00000000000079c5 */ /* 0x000fcc0000000000 */
[----:B------:R-:W-:Y:S03]  /*2c00*/  HGMMA.64x16x16.F32.BF16 R96, R56, gdesc[UR28], R96 ;  /* 0x0020001c38607df0 */ /* 0x000fe60008701860 */
[----:B------:R-:W-:Y:S03]  /*2c10*/  HGMMA.64x16x16.F32.BF16 R96, R24, gdesc[UR24], R96 ;  /* 0x0020001818607df0 */ /* 0x000fe60008701860 */
[----:B------:R-:W-:Y:S03]  /*2c20*/  HGMMA.64x16x16.F32.BF16 R96, R36, gdesc[UR20], R96 ;  /* 0x0020001424607df0 */ /* 0x000fe60008701860 */
[----:B------:R-:W-:Y:S03]  /*2c30*/  HGMMA.64x16x16.F32.BF16 R96, R40, gdesc[UR16], R96 ;  /* 0x0020001028607df0 */ /* 0x000fe60008701860 */
[----:B------:R-:W-:Y:S01]  /*2c40*/  HGMMA.64x16x16.F32.BF16 R88, R28, gdesc[UR28], R88 ;  /* 0x0020001c1c587df0 */ /* 0x000fe20008701858 */
[----:B------:R-:W-:-:S02]  /*2c50*/  FADD R73, R73, R108 ;  /* 0x0000006c49497221 */ /* 0x000fc40000000000 */
[----:B------:R-:W-:Y:S01]  /*2c60*/  HGMMA.64x16x16.F32.BF16 R88, R32, gdesc[UR24], R88 ;  /* 0x0020001820587df0 */ /* 0x000fe20008701858 */
[----:B------:R-:W-:Y:S01]  /*2c70*/  FADD R110, R7, R110 ;  /* 0x0000006e076e7221 */ /* 0x000fe20000000000 */
        /* <DEDUP_REMOVED lines=21> */
[----:B------:R-:W-:Y:S01]  /*2dd0*/  HGMMA.64x16x16.F32.BF16 R88, R44, gdesc[UR20], R88 ;  /* 0x002000142c587df0 */ /* 0x000fe20008701858 */
[----:B------:R-:W-:Y:S01]  /*2de0*/  FADD R69, R69, R70 ;  /* 0x0000004645457221 */ /* 0x000fe20000000000 */
[----:B------:R-:W-:Y:S01]  /*2df0*/  FADD R65, R68, R65 ;  /* 0x0000004144417221 */ /* 0x000fe20000000000 */
[----:B------:R-:W-:Y:S01]  /*2e00*/  FADD R53, R86, R53 ;  /* 0x0000003556357221 */ /* 0x000fe20000000000 */
[----:B------:R-:W-:Y:S01]  /*2e10*/  FADD R10, R55, R10 ;  /* 0x0000000a370a7221 */ /* 0x000fe20000000000 */
[----:B------:R-:W-:-:S02]  /*2e20*/  FADD R69, R74, R69 ;  /* 0x000000454a457221 */ /* 0x000fc40000000000 */
[----:B------:R-:W0:Y:S04]  /*2e30*/  SHFL.BFLY PT, R52, R65, 0x2, 0x1f ;  /* 0x0c401f0041347f89 */ /* 0x000e2800000e0000 */
[----:B------:R-:W1:Y:S04]  /*2e40*/  SHFL.BFLY PT, R60, R53, 0x2, 0x1f ;  /* 0x0c401f00353c7f89 */ /* 0x000e6800000e0000 */
[----:B------:R-:W2:Y:S04]  /*2e50*/  SHFL.BFLY PT, R7, R10, 0x2, 0x1f ;  /* 0x0c401f000a077f89 */ /* 0x000ea800000e0000 */
[----:B------:R-:W3:Y:S01]  /*2e60*/  SHFL.BFLY PT, R54, R69, 0x2, 0x1f ;  /* 0x0c401f0045367f89 */ /* 0x000ee200000e0000 */
[----:B0-----:R-:W-:Y:S01]  /*2e70*/  FADD R52, R65, R52 ;  /* 0x0000003441347221 */ /* 0x001fe20000000000 */
[----:B------:R-:W-:Y:S01]  /*2e80*/  HGMMA.64x16x16.F32.BF16 R88, R48, gdesc[UR16], R88, gsb0 ;  /* 0x0020001030587df0 */ /* 0x000fe20008001858 */
[----:B-1----:R-:W-:Y:S01]  /*2e90*/  FADD R60, R53, R60 ;  /* 0x0000003c353c7221 */ /* 0x002fe20000000000 */
[----:B--2---:R-:W-:Y:S01]  /*2ea0*/  FADD R61, R10, R7 ;  /* 0x000000070a3d7221 */ /* 0x004fe20000000000 */
[----:B---3--:R-:W-:Y:S01]  /*2eb0*/  FADD R54, R69, R54 ;  /* 0x0000003645367221 */ /* 0x008fe20000000000 */
[----:B------:R-:W0:Y:S04]  /*2ec0*/  SHFL.BFLY PT, R7, R52, 0x1, 0x1f ;  /* 0x0c201f0034077f89 */ /* 0x000e2800000e0000 */
[----:B------:R-:W1:Y:S04]  /*2ed0*/  SHFL.BFLY PT, R55, R60, 0x1, 0x1f ;  /* 0x0c201f003c377f89 */ /* 0x000e6800000e0000 */
[----:B------:R-:W2:Y:S04]  /*2ee0*/  SHFL.BFLY PT, R62, R61, 0x1, 0x1f ;  /* 0x0c201f003d3e7f89 */ /* 0x000ea800000e0000 */
[----:B------:R-:W3:Y:S01]  /*2ef0*/  SHFL.BFLY PT, R23, R54, 0x1, 0x1f ;  /* 0x0c201f0036177f89 */ /* 0x000ee200000e0000 */
[----:B------:R-:W-:-:S06]  /*2f00*/  UIADD3 UR4, UR4, 0x40, URZ ;  /* 0x0000004004047890 */ /* 0x000fcc000fffe03f */
[----:B------:R-:W-:Y:S01]  /*2f10*/  ISETP.LE.AND P0, PT, R4, UR4, PT ;  /* 0x0000000404007c0c */ /* 0x000fe2000bf03270 */
[----:B0-----:R-:W-:Y:S01]  /*2f20*/  FADD R64, R52, R7 ;  /* 0x0000000734407221 */ /* 0x001fe20000000000 */
[----:B-1----:R-:W-:Y:S01]  /*2f30*/  FADD R10, R60, R55 ;  /* 0x000000373c0a7221 */ /* 0x002fe20000000000 */
[----:B--2---:R-:W-:Y:S02]  /*2f40*/  FADD R7, R61, R62 ;  /* 0x0000003e3d077221 */ /* 0x004fe40000000000 */
[----:B------:R-:W-:Y:S01]  /*2f50*/  FFMA R22, R15, R22, R64 ;  /* 0x000000160f167223 */ /* 0x000fe20000000040 */
[----:B---3--:R-:W-:Y:S01]  /*2f60*/  FADD R23, R54, R23 ;  /* 0x0000001736177221 */ /* 0x008fe20000000000 */
[----:B------:R-:W-:Y:S02]  /*2f70*/  WARPGROUP.DEPBAR.LE gsb0, 0x0 ;  /* 0x00008000000079c5 */ /* 0x000fe40000010000 */
[----:B------:R-:W-:Y:S01]  /*2f80*/  FFMA R20, R9, R20, R10 ;  /* 0x0000001409147223 */ /* 0x000fe2000000000a */
[----:B------:R-:W-:Y:S01]  /*2f90*/  FFMA R19, R106, R19, R7 ;  /* 0x000000136a137223 */ /* 0x000fe20000000007 */
[----:B------:R-:W-:Y:S01]  /*2fa0*/  FFMA R21, R78, R21, R23 ;  /* 0x000000154e157223 */ /* 0x000fe20000000017 */
[----:B------:R-:W-:-:S02]  /*2fb0*/  LEA R14, R13, R14, 0x6 ;  /* 0x0000000e0d0e7211 */ /* 0x000fc400078e30ff */
[----:B------:R-:W-:Y:S02]  /*2fc0*/  LEA R8, R11, R8, 0x6 ;  /* 0x000000080b087211 */ /* 0x000fe400078e30ff */
[----:B------:R-:W-:Y:S02]  /*2fd0*/  MOV R10, R83 ;  /* 0x00000053000a7202 */ /* 0x000fe40000000f00 */
[----:B------:R-:W-:Y:S02]  /*2fe0*/  MOV R9, R76 ;  /* 0x0000004c00097202 */ /* 0x000fe40000000f00 */
[----:B------:R-:W-:Y:S02]  /*2ff0*/  MOV R7, R72 ;  /* 0x0000004800077202 */ /* 0x000fe40000000f00 */
[----:B------:R-:W-:Y:S01]  /*3000*/  MOV R15, R12 ;  /* 0x0000000c000f7202 */ /* 0x000fe20000000f00 */
[----:B------:R-:W-:Y:S06]  /*3010*/  @!P0 BRA `(.L_x_1) ;  /* 0xffffffdc00848947 */ /* 0x000fec000383ffff */
.L_x_0:
[C---:B------:R-:W-:Y:S01]  /*3020*/  SHF.L.U32 R8, R0.reuse, 0x7, RZ ;  /* 0x0000000700087819 */ /* 0x040fe200000006ff */
[----:B------:R-:W-:Y:S01]  /*3030*/  BAR.SYNC.DEFER_BLOCKING 0x0 ;  /* 0x0000000000007b1d */ /* 0x000fe20000010000 */
[----:B------:R-:W-:Y:S02]  /*3040*/  SHF.L.U32 R4, R0, 0x3, RZ ;  /* 0x0000000300047819 */ /* 0x000fe400000006ff */
[----:B------:R-:W-:Y:S02]  /*3050*/  LOP3.LUT R9, R8, 0x800, RZ, 0xc0, !PT ;  /* 0x0000080008097812 */ /* 0x000fe400078ec0ff */
[----:B------:R-:W-:Y:S01]  /*3060*/  LOP3.LUT R8, R4, 0x38, RZ, 0xc0, !PT ;  /* 0x0000003804087812 */ /* 0x000fe200078ec0ff */
[----:B------:R-:W-:Y:S01]  /*3070*/  ULDC.64 UR6, c[0x0][0x270] ;  /* 0x00009c0000067ab9 */ /* 0x000fe20000000a00 */
[----:B------:R-:W-:Y:S01]  /*3080*/  MOV R18, R19 ;  /* 0x0000001300127202 */ /* 0x000fe20000000f00 */
[----:B------:R-:W-:Y:S01]  /*3090*/  UIMAD UR6, UR5, UR6, URZ ;  /* 0x00000006050672a4 */ /* 0x000fe2000f8e023f */
[----:B------:R-:W-:Y:S01]  /*30a0*/  LOP3.LUT R7, R0, 0xf0, RZ, 0xc0, !PT ;  /* 0x000000f000077812 */ /* 0x000fe200078ec0ff */
[----:B------:R-:W0:Y:S01]  /*30b0*/  LDC R51, c[0x0][0x278] ;  /* 0x00009e00ff337b82 */ /* 0x000e220000000800 */
[----:B------:R-:W-:Y:S01]  /*30c0*/  IADD3 R14, R8, UR16, RZ ;  /* 0x00000010080e7c10 */ /* 0x000fe2000fffe0ff */
[----:B------:R-:W-:Y:S01]  /*30d0*/  FMUL R8, R95, 0.25 ;  /* 0x3e8000005f087820 */ /* 0x000fe20000400000 */
[----:B------:R-:W-:Y:S01]  /*30e0*/  LEA R10, R5, UR16, 0x4 ;  /* 0x00000010050a7c11 */ /* 0x000fe2000f8e20ff */
[----:B------:R-:W-:Y:S01]  /*30f0*/  FMUL R5, R94, 0.25 ;  /* 0x3e8000005e057820 */ /* 0x000fe20000400000 */
[C---:B------:R-:W-:Y:S01]  /*3100*/  FSETP.GT.AND P4, PT, |R18|.reuse, 8.50705917302346158658e+37, PT ;  /* 0x7e8000001200780b */ /* 0x040fe20003f84200 */
[----:B------:R-:W-:Y:S01]  /*3110*/  FMUL R13, R18, 8388608 ;  /* 0x4b000000120d7820 */ /* 0x000fe20000400000 */
[----:B------:R-:W-:Y:S01]  /*3120*/  LEA R11, R7, R14, 0x2 ;  /* 0x0000000e070b7211 */ /* 0x000fe200078e10ff */
[----:B------:R-:W-:Y:S01]  /*3130*/  FMUL R7, R90, 0.25 ;  /* 0x3e8000005a077820 */ /* 0x000fe20000400000 */
[----:B------:R-:W-:Y:S01]  /*3140*/  MOV R27, R20 ;  /* 0x00000014001b7202 */ /* 0x000fe20000000f00 */
[----:B------:R-:W-:Y:S01]  /*3150*/  FMUL R14, R89, 0.25 ;  /* 0x3e800000590e7820 */ /* 0x000fe20000400000 */
[----:B------:R-:W-:Y:S01]  /*3160*/  FSEL R19, R5, R94, P4 ;  /* 0x0000005e05137208 */ /* 0x000fe20002000000 */
[----:B------:R-:W-:Y:S01]  /*3170*/  FMUL R5, R92, 0.25 ;  /* 0x3e8000005c057820 */ /* 0x000fe20000400000 */
[----:B------:R-:W-:Y:S01]  /*3180*/  MOV R40, R21 ;  /* 0x0000001500287202 */ /* 0x000fe20000000f00 */
[----:B------:R-:W-:Y:S01]  /*3190*/  USHF.L.U32 UR4, UR6, 0x1, URZ ;  /* 0x0000000106047899 */ /* 0x000fe2000800063f */
[----:B------:R-:W-:-:S02]  /*31a0*/  FSETP.GT.AND P1, PT, |R27|, 8.50705917302346158658e+37, PT ;  /* 0x7e8000001b00780b */ /* 0x000fc40003f24200 */
[----:B------:R-:W-:Y:S01]  /*31b0*/  FSEL R23, R7, R90, P4 ;  /* 0x0000005a07177208 */ /* 0x000fe20002000000 */
[----:B------:R-:W-:Y:S01]  /*31c0*/  FMUL R7, R102, 0.25 ;  /* 0x3e80000066077820 */ /* 0x000fe20000400000 */
[----:B------:R-:W-:Y:S02]  /*31d0*/  FSETP.GT.AND P0, PT, |R40|, 8.50705917302346158658e+37, PT ;  /* 0x7e8000002800780b */ /* 0x000fe40003f04200 */
[----:B------:R-:W-:Y:S01]  /*31e0*/  FSEL R92, R5, R92, P1 ;  /* 0x0000005c055c7208 */ /* 0x000fe20000800000 */
[----:B------:R-:W-:Y:S01]  /*31f0*/  FMUL R5, R88, 0.25 ;  /* 0x3e80000058057820 */ /* 0x000fe20000400000 */
[----:B------:R-:W-:Y:S01]  /*3200*/  FSEL R29, R7, R102, P0 ;  /* 0x00000066071d7208 */ /* 0x000fe20000000000 */
[----:B------:R-:W-:Y:S01]  /*3210*/  FMUL R7, R98, 0.25 ;  /* 0x3e80000062077820 */ /* 0x000fe20000400000 */
[----:B------:R-:W-:Y:S01]  /*3220*/  FSEL R17, R8, R95, P4 ;  /* 0x0000005f08117208 */ /* 0x000fe20002000000 */
[----:B------:R-:W-:Y:S01]  /*3230*/  FMUL R8, R93, 0.25 ;  /* 0x3e8000005d087820 */ /* 0x000fe20000400000 */
[----:B------:R-:W-:Y:S01]  /*3240*/  FSEL R88, R5, R88, P1 ;  /* 0x0000005805587208 */ /* 0x000fe20000800000 */
[C---:B------:R-:W-:Y:S01]  /*3250*/  FMUL R5, R22.reuse, 8388608 ;  /* 0x4b00000016057820 */ /* 0x040fe20000400000 */
[----:B------:R-:W-:Y:S01]  /*3260*/  FSETP.GEU.AND P2, PT, R22, 1.175494350822287508e-38, PT ;  /* 0x008000001600780b */ /* 0x000fe20003f4e000 */
[C---:B0-----:R-:W-:Y:S01]  /*3270*/  IMAD R37, R51.reuse, 0xa, RZ ;  /* 0x0000000a33257824 */ /* 0x041fe200078e02ff */
[----:B------:R-:W-:Y:S01]  /*3280*/  LOP3.LUT R4, R4, 0x700, RZ, 0xc0, !PT ;  /* 0x0000070004047812 */ /* 0x000fe200078ec0ff */
[----:B------:R-:W-:Y:S01]  /*3290*/  IMAD R45, R51, 0xe, RZ ;  /* 0x0000000e332d7824 */ /* 0x000fe200078e02ff */
[----:B------:R-:W-:Y:S01]  /*32a0*/  FSEL R33, R7, R98, P0 ;  /* 0x0000006207217208 */ /* 0x000fe20000000000 */
[----:B------:R-:W-:Y:S01]  /*32b0*/  FMUL R7, R100, 0.25 ;  /* 0x3e80000064077820 */ /* 0x000fe20000400000 */
[----:B------:R-:W-:Y:S01]  /*32c0*/  FSEL R28, R8, R93, P1 ;  /* 0x0000005d081c7208 */ /* 0x000fe20000800000 */
[----:B------:R-:W-:Y:S01]  /*32d0*/  FMUL R8, R103, 0.25 ;  /* 0x3e80000067087820 */ /* 0x000fe20000400000 */
[----:B------:R-:W-:Y:S01]  /*32e0*/  FSETP.GT.AND P3, PT, |R22|, 8.50705917302346158658e+37, PT ;  /* 0x7e8000001600780b */ /* 0x000fe20003f64200 */
[----:B------:R-:W-:Y:S01]  /*32f0*/  IMAD R53, R51, 0x12, RZ ;  /* 0x0000001233357824 */ /* 0x000fe200078e02ff */
[----:B------:R-:W-:Y:S01]  /*3300*/  FSEL R5, R5, R22, !P2 ;  /* 0x0000001605057208 */ /* 0x000fe20005000000 */
[----:B------:R-:W-:Y:S01]  /*3310*/  IMAD R55, R51, 0x14, RZ ;  /* 0x0000001433377824 */ /* 0x000fe200078e02ff */
[----:B------:R-:W-:Y:S01]  /*3320*/  IADD3 R4, R4, R10, R9 ;  /* 0x0000000a04047210 */ /* 0x000fe20007ffe009 */
[----:B------:R-:W-:Y:S01]  /*3330*/  FMUL R10, R91, 0.25 ;  /* 0x3e8000005b0a7820 */ /* 0x000fe20000400000 */
[----:B------:R-:W-:Y:S01]  /*3340*/  SHF.R.U32.HI R9, RZ, 0x1, R0 ;  /* 0x00000001ff097819 */ /* 0x000fe20000011600 */
[----:B------:R-:W-:Y:S01]  /*3350*/  IMAD R57, R51, 0x16, RZ ;  /* 0x0000001633397824 */ /* 0x000fe200078e02ff */
[----:B------:R-:W-:Y:S01]  /*3360*/  FSEL R100, R7, R100, P3 ;  /* 0x0000006407647208 */ /* 0x000fe20001800000 */
[----:B------:R-:W-:Y:S01]  /*3370*/  FMUL R7, R40, 8388608 ;  /* 0x4b00000028077820 */ /* 0x000fe20000400000 */
[----:B------:R-:W-:Y:S01]  /*3380*/  IADD3 R0, R5, -0x3f3504f3, RZ ;  /* 0xc0cafb0d05007810 */ /* 0x000fe20007ffe0ff */
[----:B------:R-:W-:Y:S01]  /*3390*/  IMAD R59, R51, 0x18, RZ ;  /* 0x00000018333b7824 */ /* 0x000fe200078e02ff */
[----:B------:R-:W-:Y:S01]  /*33a0*/  FSEL R103, R8, R103, P0 ;  /* 0x0000006708677208 */ /* 0x000fe20000000000 */
[----:B------:R-:W-:Y:S01]  /*33b0*/  FMUL R8, R101, 0.25 ;  /* 0x3e80000065087820 */ /* 0x000fe20000400000 */
[----:B------:R-:W-:Y:S01]  /*33c0*/  FSETP.GEU.AND P5, PT, R40, 1.175494350822287508e-38, PT ;  /* 0x008000002800780b */ /* 0x000fe20003fae000 */
[----:B------:R-:W-:Y:S01]  /*33d0*/  IMAD R39, R51, 0xb, RZ ;  /* 0x0000000b33277824 */ /* 0x000fe200078e02ff */
[----:B------:R-:W-:Y:S01]  /*33e0*/  FSEL R91, R10, R91, P4 ;  /* 0x0000005b0a5b7208 */ /* 0x000fe20002000000 */
[----:B------:R-:W-:Y:S01]  /*33f0*/  FMUL R10, R99, 0.25 ;  /* 0x3e800000630a7820 */ /* 0x000fe20000400000 */
[----:B------:R-:W-:Y:S01]  /*3400*/  FSEL R34, R14, R89, P1 ;  /* 0x000000590e227208 */ /* 0x000fe20000800000 */
[----:B------:R-:W-:Y:S01]  /*3410*/  FMUL R14, R27, 8388608 ;  /* 0x4b0000001b0e7820 */ /* 0x000fe20000400000 */
[----:B------:R-:W-:Y:S01]  /*3420*/  LOP3.LUT R24, R0, 0xff800000, RZ, 0xc0, !PT ;  /* 0xff80000000187812 */ /* 0x000fe200078ec0ff */
[----:B------:R-:W-:Y:S01]  /*3430*/  FMUL R0, R97, 0.25 ;  /* 0x3e80000061007820 */ /* 0x000fe20000400000 */
[----:B------:R-:W-:Y:S01]  /*3440*/  FSEL R7, R7, R40, !P5 ;  /* 0x0000002807077208 */ /* 0x000fe20006800000 */
[C---:B------:R-:W-:Y:S01]  /*3450*/  IMAD R61, R51.reuse, 0x1a, RZ ;  /* 0x0000001a333d7824 */ /* 0x040fe200078e02ff */
[----:B------:R-:W-:Y:S01]  /*3460*/  FSEL R16, RZ, -23, P5 ;  /* 0xc1b80000ff107808 */ /* 0x000fe20002800000 */
[----:B------:R-:W-:Y:S01]  /*3470*/  IMAD R63, R51, 0x1c, RZ ;  /* 0x0000001c333f7824 */ /* 0x000fe200078e02ff */
[----:B------:R-:W-:Y:S01]  /*3480*/  FSETP.GEU.AND P6, PT, R27, 1.175494350822287508e-38, PT ;  /* 0x008000001b00780b */ /* 0x000fe20003fce000 */
[C---:B------:R-:W-:Y:S01]  /*3490*/  IMAD R65, R51.reuse, 0x1e, RZ ;  /* 0x0000001e33417824 */ /* 0x040fe200078e02ff */
[----:B------:R-:W-:Y:S01]  /*34a0*/  FSETP.GEU.AND P5, PT, R18, 1.175494350822287508e-38, PT ;  /* 0x008000001200780b */ /* 0x000fe20003fae000 */
[----:B------:R-:W-:Y:S01]  /*34b0*/  IMAD R43, R51, 0xd, RZ ;  /* 0x0000000d332b7824 */ /* 0x000fe200078e02ff */
[----:B------:R-:W-:-:S02]  /*34c0*/  FSEL R36, R8, R101, P3 ;  /* 0x0000006508247208 */ /* 0x000fc40001800000 */
[----:B------:R-:W-:Y:S02]  /*34d0*/  FSEL R15, RZ, -23, P2 ;  /* 0xc1b80000ff0f7808 */ /* 0x000fe40001000000 */
[----:B------:R-:W-:Y:S02]  /*34e0*/  I2FP.F32.S32 R8, R24 ;  /* 0x0000001800087245 */ /* 0x000fe40000201400 */
[----:B------:R-:W-:Y:S02]  /*34f0*/  FSEL R99, R10, R99, P0 ;  /* 0x000000630a637208 */ /* 0x000fe40000000000 */
[----:B------:R-:W-:Y:S01]  /*3500*/  LOP3.LUT R10, R9, 0x4, RZ, 0xc0, !PT ;  /* 0x00000004090a7812 */ /* 0x000fe200078ec0ff */
[----:B------:R-:W-:Y:S01]  /*3510*/  FMUL R9, R96, 0.25 ;  /* 0x3e80000060097820 */ /* 0x000fe20000400000 */
[----:B------:R-:W-:Y:S01]  /*3520*/  FSETP.GEU.AND P2, PT, |R18|, 1.175494350822287508e-38, PT ;  /* 0x008000001200780b */ /* 0x000fe20003f4e200 */
[----:B------:R-:W-:Y:S01]  /*3530*/  FFMA.FTZ R15, R8, 1.1920928955078125e-07, R15 ;  /* 0x34000000080f7823 */ /* 0x000fe2000001000f */
[----:B------:R-:W-:-:S02]  /*3540*/  FSEL R14, R14, R27, !P6 ;  /* 0x0000001b0e0e7208 */ /* 0x000fc40007000000 */
[----:B------:R-:W-:Y:S02]  /*3550*/  FSEL R20, RZ, -23, P6 ;  /* 0xc1b80000ff147808 */ /* 0x000fe40003000000 */
[----:B------:R-:W-:Y:S01]  /*3560*/  FSEL R13, R13, R18, !P5 ;  /* 0x000000120d0d7208 */ /* 0x000fe20006800000 */
[----:B------:R-:W-:Y:S01]  /*3570*/  @P4 FMUL R18, R18, 0.25 ;  /* 0x3e80000012124820 */ /* 0x000fe20000400000 */
[C---:B------:R-:W-:Y:S01]  /*3580*/  FSETP.GEU.AND P6, PT, |R27|.reuse, 1.175494350822287508e-38, PT ;  /* 0x008000001b00780b */ /* 0x040fe20003fce200 */
[----:B------:R-:W-:Y:S01]  /*3590*/  @P1 FMUL R27, R27, 0.25 ;  /* 0x3e8000001b1b1820 */ /* 0x000fe20000400000 */
[C---:B------:R-:W-:Y:S01]  /*35a0*/  FSETP.GEU.AND P4, PT, |R40|.reuse, 1.175494350822287508e-38, PT ;  /* 0x008000002800780b */ /* 0x040fe20003f8e200 */
[----:B------:R-:W-:Y:S01]  /*35b0*/  @P0 FMUL R40, R40, 0.25 ;  /* 0x3e80000028280820 */ /* 0x000fe20000400000 */
[----:B------:R-:W-:Y:S01]  /*35c0*/  FSEL R38, R0, R97, P3 ;  /* 0x0000006100267208 */ /* 0x000fe20001800000 */
[----:B------:R-:W-:Y:S01]  /*35d0*/  @!P2 FMUL R18, R18, 16777216 ;  /* 0x4b8000001212a820 */ /* 0x000fe20000400000 */
[----:B------:R-:W-:Y:S01]  /*35e0*/  IADD3 R0, R10, R11, RZ ;  /* 0x0000000b0a007210 */ /* 0x000fe20007ffe0ff */
[----:B------:R-:W-:Y:S01]  /*35f0*/  @!P2 FMUL R17, R17, 16777216 ;  /* 0x4b8000001111a820 */ /* 0x000fe20000400000 */
[----:B------:R-:W-:Y:S01]  /*3600*/  IADD3 R8, R7, -0x3f3504f3, RZ ;  /* 0xc0cafb0d07087810 */ /* 0x000fe20007ffe0ff */
[----:B------:R-:W-:Y:S01]  /*3610*/  @!P2 FMUL R19, R19, 16777216 ;  /* 0x4b8000001313a820 */ /* 0x000fe20000400000 */
[----:B------:R-:W-:Y:S01]  /*3620*/  IADD3 R10, R13, -0x3f3504f3, RZ ;  /* 0xc0cafb0d0d0a7810 */ /* 0x000fe20007ffe0ff */
[----:B------:R-:W-:Y:S01]  /*3630*/  @!P2 FMUL R91, R91, 16777216 ;  /* 0x4b8000005b5ba820 */ /* 0x000fe20000400000 */
[----:B------:R-:W-:Y:S01]  /*3640*/  FSEL R96, R9, R96, P3 ;  /* 0x0000006009607208 */ /* 0x000fe20001800000 */
[----:B------:R-:W-:Y:S01]  /*3650*/  @!P6 FMUL R27, R27, 16777216 ;  /* 0x4b8000001b1be820 */ /* 0x000fe20000400000 */
[----:B------:R-:W-:Y:S01]  /*3660*/  IADD3 R9, R14, -0x3f3504f3, RZ ;  /* 0xc0cafb0d0e097810 */ /* 0x000fe20007ffe0ff */
[----:B------:R-:W-:Y:S01]  /*3670*/  @!P4 FMUL R40, R40, 16777216 ;  /* 0x4b8000002828c820 */ /* 0x000fe20000400000 */
[----:B------:R-:W-:Y:S01]  /*3680*/  LOP3.LUT R26, R8, 0xff800000, RZ, 0xc0, !PT ;  /* 0xff800000081a7812 */ /* 0x000fe200078ec0ff */
[----:B------:R-:W-:Y:S01]  /*3690*/  @!P2 FMUL R23, R23, 16777216 ;  /* 0x4b8000001717a820 */ /* 0x000fe20000400000 */
[----:B------:R-:W-:Y:S01]  /*36a0*/  LOP3.LUT R30, R10, 0xff800000, RZ, 0xc0, !PT ;  /* 0xff8000000a1e7812 */ /* 0x000fe200078ec0ff */
[----:B------:R-:W-:Y:S01]  /*36b0*/  @!P6 FMUL R28, R28, 16777216 ;  /* 0x4b8000001c1ce820 */ /* 0x000fe20000400000 */
[----:B------:R-:W-:Y:S01]  /*36c0*/  LOP3.LUT R25, R9, 0xff800000, RZ, 0xc0, !PT ;  /* 0xff80000009197812 */ /* 0x000fe200078ec0ff */
[----:B------:R-:W0:Y:S01]  /*36d0*/  MUFU.RCP R10, R18 ;  /* 0x00000012000a7308 */ /* 0x000e220000001000 */
[C---:B------:R-:W-:Y:S01]  /*36e0*/  FSETP.GEU.AND P1, PT, |R22|.reuse, 1.175494350822287508e-38, PT ;  /* 0x008000001600780b */ /* 0x040fe20003f2e200 */
[----:B------:R-:W-:Y:S01]  /*36f0*/  @P3 FMUL R22, R22, 0.25 ;  /* 0x3e80000016163820 */ /* 0x000fe20000400000 */
[----:B------:R-:W-:Y:S01]  /*3700*/  I2FP.F32.S32 R9, R26 ;  /* 0x0000001a00097245 */ /* 0x000fe20000201400 */
[----:B------:R-:W-:Y:S01]  /*3710*/  @!P6 FMUL R92, R92, 16777216 ;  /* 0x4b8000005c5ce820 */ /* 0x000fe20000400000 */
[----:B------:R-:W-:Y:S01]  /*3720*/  FSEL R21, RZ, -23, P5 ;  /* 0xc1b80000ff157808 */ /* 0x000fe20002800000 */
[----:B------:R-:W-:Y:S01]  /*3730*/  @!P6 FMUL R34, R34, 16777216 ;  /* 0x4b8000002222e820 */ /* 0x000fe20000400000 */
[----:B------:R-:W-:Y:S01]  /*3740*/  I2FP.F32.S32 R8, R30 ;  /* 0x0000001e00087245 */ /* 0x000fe20000201400 */
[----:B------:R-:W-:Y:S01]  /*3750*/  FFMA.FTZ R16, R9, 1.1920928955078125e-07, R16 ;  /* 0x3400000009107823 */ /* 0x000fe20000010010 */
[----:B------:R-:W-:Y:S01]  /*3760*/  I2FP.F32.S32 R11, R25 ;  /* 0x00000019000b7245 */ /* 0x000fe20000201400 */
[----:B------:R-:W1:Y:S01]  /*3770*/  MUFU.RCP R9, R27 ;  /* 0x0000001b00097308 */ /* 0x000e620000001000 */
[----:B------:R-:W-:Y:S01]  /*3780*/  @!P6 FMUL R88, R88, 16777216 ;  /* 0x4b8000005858e820 */ /* 0x000fe20000400000 */
[----:B------:R-:W-:Y:S01]  /*3790*/  FFMA.FTZ R21, R8, 1.1920928955078125e-07, R21 ;  /* 0x3400000008157823 */ /* 0x000fe20000010015 */
[----:B------:R-:W-:Y:S01]  /*37a0*/  @!P4 FMUL R99, R99, 16777216 ;  /* 0x4b8000006363c820 */ /* 0x000fe20000400000 */
[----:B------:R-:W-:Y:S01]  /*37b0*/  @!P1 FMUL R22, R22, 16777216 ;  /* 0x4b80000016169820 */ /* 0x000fe20000400000 */
[----:B------:R-:W-:Y:S01]  /*37c0*/  @!P4 FMUL R33, R33, 16777216 ;  /* 0x4b8000002121c820 */ /* 0x000fe20000400000 */
[----:B------:R-:W-:Y:S01]  /*37d0*/  FFMA.FTZ R20, R11, 1.1920928955078125e-07, R20 ;  /* 0x340000000b147823 */ /* 0x000fe20000010014 */
[C---:B0-----:R-:W-:Y:S01]  /*37e0*/  FMUL R17, R10.reuse, R17 ;  /* 0x000000110a117220 */ /* 0x041fe20000400000 */
[----:B------:R-:W0:Y:S01]  /*37f0*/  MUFU.RCP R8, R40 ;  /* 0x0000002800087308 */ /* 0x000e220000001000 */
[C---:B------:R-:W-:Y:S01]  /*3800*/  FMUL R18, R10.reuse, R19 ;  /* 0x000000130a127220 */ /* 0x040fe20000400000 */
[C---:B------:R-:W-:Y:S01]  /*3810*/  FMUL R11, R10.reuse, R91 ;  /* 0x0000005b0a0b7220 */ /* 0x040fe20000400000 */
[----:B------:R-:W-:Y:S01]  /*3820*/  FMUL R32, R10, R23 ;  /* 0x000000170a207220 */ /* 0x000fe20000400000 */
[----:B------:R-:W-:Y:S01]  /*3830*/  @!P1 FMUL R36, R36, 16777216 ;  /* 0x4b80000024249820 */ /* 0x000fe20000400000 */
[----:B------:R-:W-:Y:S01]  /*3840*/  @!P1 FMUL R100, R100, 16777216 ;  /* 0x4b80000064649820 */ /* 0x000fe20000400000 */
[----:B------:R-:W-:Y:S01]  /*3850*/  @!P1 FMUL R38, R38, 16777216 ;  /* 0x4b80000026269820 */ /* 0x000fe20000400000 */
[----:B------:R-:W-:Y:S01]  /*3860*/  @!P1 FMUL R96, R96, 16777216 ;  /* 0x4b80000060609820 */ /* 0x000fe20000400000 */
[----:B------:R2:W3:Y:S01]  /*3870*/  MUFU.RCP R31, R22 ;  /* 0x00000016001f7308 */ /* 0x0004e20000001000 */
[C---:B-1----:R-:W-:Y:S01]  /*3880*/  FMUL R19, R9.reuse, R28 ;  /* 0x0000001c09137220 */ /* 0x042fe20000400000 */
[C---:B------:R-:W-:Y:S01]  /*3890*/  FMUL R10, R9.reuse, R34 ;  /* 0x00000022090a7220 */ /* 0x040fe20000400000 */
[----:B------:R-:W-:Y:S01]  /*38a0*/  FMUL R27, R9, R88 ;  /* 0x00000058091b7220 */ /* 0x000fe20000400000 */
[----:B------:R-:W-:Y:S01]  /*38b0*/  IADD3 R24, R5, -R24, RZ ;  /* 0x8000001805187210 */ /* 0x000fe20007ffe0ff */
[----:B------:R-:W-:Y:S01]  /*38c0*/  @!P4 FMUL R29, R29, 16777216 ;  /* 0x4b8000001d1dc820 */ /* 0x000fe20000400000 */
[----:B------:R-:W-:Y:S01]  /*38d0*/  IADD3 R26, R7, -R26, RZ ;  /* 0x8000001a071a7210 */ /* 0x000fe20007ffe0ff */
[----:B------:R-:W-:Y:S01]  /*38e0*/  @!P4 FMUL R103, R103, 16777216 ;  /* 0x4b8000006767c820 */ /* 0x000fe20000400000 */
[----:B------:R-:W-:Y:S01]  /*38f0*/  IADD3 R30, R13, -R30, RZ ;  /* 0x8000001e0d1e7210 */ /* 0x000fe20007ffe0ff */
[----:B--2---:R-:W-:Y:S01]  /*3900*/  FMUL R22, R9, R92 ;  /* 0x0000005c09167220 */ /* 0x004fe20000400000 */
[C---:B0-----:R-:W-:Y:S01]  /*3910*/  FMUL R9, R8.reuse, R99 ;  /* 0x0000006308097220 */ /* 0x041fe20000400000 */
[----:B------:R-:W-:Y:S01]  /*3920*/  FMUL R28, R8, R33 ;  /* 0x00000021081c7220 */ /* 0x000fe20000400000 */
[----:B------:R-:W-:Y:S01]  /*3930*/  FADD R24, R24, -1 ;  /* 0xbf80000018187421 */ /* 0x000fe20000000000 */
[----:B------:R-:W-:Y:S01]  /*3940*/  FADD R26, R26, -1 ;  /* 0xbf8000001a1a7421 */ /* 0x000fe20000000000 */
[----:B------:R-:W-:Y:S01]  /*3950*/  FADD R30, R30, -1 ;  /* 0xbf8000001e1e7421 */ /* 0x000fe20000000000 */
[----:B------:R-:W-:Y:S01]  /*3960*/  FMUL R34, R8, R29 ;  /* 0x0000001d08227220 */ /* 0x000fe20000400000 */
[----:B------:R-:W-:Y:S01]  /*3970*/  F2FP.BF16.F32.PACK_AB R9, R9, R28 ;  /* 0x0000001c0909723e */ /* 0x000fe200000010ff */
[C---:B---3--:R-:W-:Y:S01]  /*3980*/  FMUL R38, R31.reuse, R38 ;  /* 0x000000261f267220 */ /* 0x048fe20000400000 */
[----:B------:R-:W-:Y:S01]  /*3990*/  IADD3 R28, R14, -R25, RZ ;  /* 0x800000190e1c7210 */ /* 0x000fe20007ffe0ff */
[C---:B------:R-:W-:Y:S01]  /*39a0*/  FMUL R35, R31.reuse, R96 ;  /* 0x000000601f237220 */ /* 0x040fe20000400000 */
[C---:B------:R-:W-:Y:S01]  /*39b0*/  FMUL R36, R31.reuse, R36 ;  /* 0x000000241f247220 */ /* 0x040fe20000400000 */
[----:B------:R-:W-:Y:S01]  /*39c0*/  FMUL R33, R31, R100 ;  /* 0x000000641f217220 */ /* 0x000fe20000400000 */
[----:B------:R-:W-:Y:S01]  /*39d0*/  MOV R31, 0x3dc6b27f ;  /* 0x3dc6b27f001f7802 */ /* 0x000fe20000000f00 */
[----:B------:R-:W-:Y:S01]  /*39e0*/  FADD R28, R28, -1 ;  /* 0xbf8000001c1c7421 */ /* 0x000fe20000000000 */
[----:B------:R-:W-:Y:S01]  /*39f0*/  F2FP.BF16.F32.PACK_AB R10, R10, R27 ;  /* 0x0000001b0a0a723e */ /* 0x000fe200000010ff */
[----:B------:R-:W-:Y:S01]  /*3a00*/  FMUL R23, R8, R103 ;  /* 0x0000006708177220 */ /* 0x000fe20000400000 */
[----:B------:R-:W-:Y:S01]  /*3a10*/  F2FP.BF16.F32.PACK_AB R8, R38, R35 ;  /* 0x000000232608723e */ /* 0x000fe200000010ff */
[-C--:B------:R-:W-:Y:S01]  /*3a20*/  FFMA.FTZ R25, R24, R31.reuse, -0.16845393180847167969 ;  /* 0xbe2c7f3018197423 */ /* 0x080fe2000001001f */
[-C--:B------:R-:W-:Y:S01]  /*3a30*/  FFMA.FTZ R27, R26, R31.reuse, -0.16845393180847167969 ;  /* 0xbe2c7f301a1b7423 */ /* 0x080fe2000001001f */
[-C--:B------:R-:W-:Y:S01]  /*3a40*/  FFMA.FTZ R29, R28, R31.reuse, -0.16845393180847167969 ;  /* 0xbe2c7f301c1d7423 */ /* 0x080fe2000001001f */
[----:B------:R-:W-:Y:S01]  /*3a50*/  FFMA.FTZ R31, R30, R31, -0.16845393180847167969 ;  /* 0xbe2c7f301e1f7423 */ /* 0x000fe2000001001f */
[----:B------:R-:W-:Y:S01]  /*3a60*/  F2FP.BF16.F32.PACK_AB R11, R11, R32 ;  /* 0x000000200b0b723e */ /* 0x000fe200000010ff */
[----:B------:R-:W-:Y:S01]  /*3a70*/  FFMA.FTZ R27, R26, R27, 0.1716887056827545166 ;  /* 0x3e2fcf2a1a1b7423 */ /* 0x000fe2000001001b */
[----:B------:R-:W-:Y:S01]  /*3a80*/  FFMA.FTZ R29, R28, R29, 0.1716887056827545166 ;  /* 0x3e2fcf2a1c1d7423 */ /* 0x000fe2000001001d */
[----:B------:R-:W-:Y:S01]  /*3a90*/  FFMA.FTZ R31, R30, R31, 0.1716887056827545166 ;  /* 0x3e2fcf2a1e1f7423 */ /* 0x000fe2000001001f */
[----:B------:R-:W-:Y:S01]  /*3aa0*/  FFMA.FTZ R25, R24, R25, 0.1716887056827545166 ;  /* 0x3e2fcf2a18197423 */ /* 0x000fe20000010019 */
[----:B------:R-:W-:Y:S01]  /*3ab0*/  STSM.16.M88.4 [R4], R8 ;  /* 0x0000000804007844 */ /* 0x000fe20000000200 */
[----:B------:R-:W-:Y:S01]  /*3ac0*/  FFMA.FTZ R29, R28, R29, -0.17900948226451873779 ;  /* 0xbe374e431c1d7423 */ /* 0x000fe2000001001d */
[----:B------:R-:W-:Y:S01]  /*3ad0*/  FFMA.FTZ R31, R30, R31, -0.17900948226451873779 ;  /* 0xbe374e431e1f7423 */ /* 0x000fe2000001001f */
[----:B------:R-:W-:Y:S01]  /*3ae0*/  FFMA.FTZ R27, R26, R27, -0.17900948226451873779 ;  /* 0xbe374e431a1b7423 */ /* 0x000fe2000001001b */
[----:B------:R-:W-:Y:S01]  /*3af0*/  FFMA.FTZ R25, R24, R25, -0.17900948226451873779 ;  /* 0xbe374e4318197423 */ /* 0x000fe20000010019 */
[----:B------:R-:W-:Y:S01]  /*3b00*/  FFMA.FTZ R29, R28, R29, 0.20512372255325317383 ;  /* 0x3e520bf41c1d7423 */ /* 0x000fe2000001001d */
[----:B------:R-:W-:Y:S01]  /*3b10*/  FFMA.FTZ R31, R30, R31, 0.20512372255325317383 ;  /* 0x3e520bf41e1f7423 */ /* 0x000fe2000001001f */
[----:B------:R-:W-:Y:S01]  /*3b20*/  FFMA.FTZ R27, R26, R27, 0.20512372255325317383 ;  /* 0x3e520bf41a1b7423 */ /* 0x000fe2000001001b */
[----:B------:R-:W-:Y:S01]  /*3b30*/  LEA R38, R2, UR16, 0x4 ;  /* 0x0000001002267c11 */ /* 0x000fe2000f8e20ff */
[----:B------:R-:W-:Y:S01]  /*3b40*/  BAR.SYNC.DEFER_BLOCKING 0x0 ;  /* 0x0000000000007b1d */ /* 0x000fe20000010000 */
[----:B------:R-:W-:Y:S01]  /*3b50*/  FFMA.FTZ R31, R30, R31, -0.24046532809734344482 ;  /* 0xbe763c8b1e1f7423 */ /* 0x000fe2000001001f */
[----:B------:R-:W-:Y:S01]  /*3b60*/  FFMA.FTZ R29, R28, R29, -0.24046532809734344482 ;  /* 0xbe763c8b1c1d7423 */ /* 0x000fe2000001001d */
[----:B------:R-:W-:Y:S01]  /*3b70*/  FFMA.FTZ R27, R26, R27, -0.24046532809734344482 ;  /* 0xbe763c8b1a1b7423 */ /* 0x000fe2000001001b */
[----:B------:R-:W-:Y:S01]  /*3b80*/  FFMA.FTZ R25, R24, R25, 0.20512372255325317383 ;  /* 0x3e520bf418197423 */ /* 0x000fe20000010019 */
[----:B------:R-:W-:Y:S01]  /*3b90*/  FFMA.FTZ R31, R30, R31, 0.28857114911079406738 ;  /* 0x3e93bf991e1f7423 */ /* 0x000fe2000001001f */
[----:B------:R-:W-:Y:S01]  /*3ba0*/  FFMA.FTZ R29, R28, R29, 0.28857114911079406738 ;  /* 0x3e93bf991c1d7423 */ /* 0x000fe2000001001d */
[----:B------:R-:W-:Y:S01]  /*3bb0*/  ISETP.GE.U32.AND P5, PT, R14, 0x7f800000, PT ;  /* 0x7f8000000e00780c */ /* 0x000fe20003fa6070 */
[----:B------:R-:W-:Y:S01]  /*3bc0*/  FFMA.FTZ R27, R26, R27, 0.28857114911079406738 ;  /* 0x3e93bf991a1b7423 */ /* 0x000fe2000001001b */
[----:B------:R-:W-:Y:S01]  /*3bd0*/  FFMA.FTZ R31, R30, R31, -0.36067417263984680176 ;  /* 0xbeb8aa491e1f7423 */ /* 0x000fe2000001001f */
[----:B------:R-:W-:Y:S01]  /*3be0*/  FFMA.FTZ R29, R28, R29, -0.36067417263984680176 ;  /* 0xbeb8aa491c1d7423 */ /* 0x000fe2000001001d */
[----:B------:R-:W-:Y:S01]  /*3bf0*/  FFMA.FTZ R25, R24, R25, -0.24046532809734344482 ;  /* 0xbe763c8b18197423 */ /* 0x000fe20000010019 */
[----:B------:R-:W-:Y:S01]  /*3c00*/  FFMA.FTZ R27, R26, R27, -0.36067417263984680176 ;  /* 0xbeb8aa491a1b7423 */ /* 0x000fe2000001001b */
[----:B------:R-:W-:Y:S01]  /*3c10*/  FFMA.FTZ R31, R30, R31, 0.48089820146560668945 ;  /* 0x3ef6384a1e1f7423 */ /* 0x000fe2000001001f */
[----:B------:R-:W-:Y:S01]  /*3c20*/  FFMA.FTZ R29, R28, R29, 0.48089820146560668945 ;  /* 0x3ef6384a1c1d7423 */ /* 0x000fe2000001001d */
[----:B------:R-:W-:Y:S01]  /*3c30*/  FFMA.FTZ R25, R24, R25, 0.28857114911079406738 ;  /* 0x3e93bf9918197423 */ /* 0x000fe20000010019 */
[----:B------:R-:W-:Y:S01]  /*3c40*/  FFMA.FTZ R27, R26, R27, 0.48089820146560668945 ;  /* 0x3ef6384a1a1b7423 */ /* 0x000fe2000001001b */
[----:B------:R-:W-:Y:S01]  /*3c50*/  FFMA.FTZ R31, R30, R31, -0.72134751081466674805 ;  /* 0xbf38aa3b1e1f7423 */ /* 0x000fe2000001001f */
[----:B------:R-:W-:Y:S01]  /*3c60*/  FFMA.FTZ R29, R28, R29, -0.72134751081466674805 ;  /* 0xbf38aa3b1c1d7423 */ /* 0x000fe2000001001d */
[----:B------:R-:W-:Y:S01]  /*3c70*/  FFMA.FTZ R25, R24, R25, -0.36067417263984680176 ;  /* 0xbeb8aa4918197423 */ /* 0x000fe20000010019 */
[----:B------:R-:W-:Y:S01]  /*3c80*/  FFMA.FTZ R27, R26, R27, -0.72134751081466674805 ;  /* 0xbf38aa3b1a1b7423 */ /* 0x000fe2000001001b */
[----:B------:R-:W-:Y:S01]  /*3c90*/  FMUL R31, R30, R31 ;  /* 0x0000001f1e1f7220 */ /* 0x000fe20000400000 */
[----:B------:R-:W-:Y:S01]  /*3ca0*/  FMUL R29, R28, R29 ;  /* 0x0000001d1c1d7220 */ /* 0x000fe20000400000 */
[----:B------:R-:W-:Y:S01]  /*3cb0*/  FFMA.FTZ R25, R24, R25, 0.48089820146560668945 ;  /* 0x3ef6384a18197423 */ /* 0x000fe20000010019 */
[----:B------:R-:W0:Y:S01]  /*3cc0*/  LDS.128 R8, [R38] ;  /* 0x0000000026087984 */ /* 0x000e220000000c00 */
[----:B------:R-:W-:Y:S01]  /*3cd0*/  FMUL R31, R30, R31 ;  /* 0x0000001f1e1f7220 */ /* 0x000fe20000400000 */
[----:B------:R-:W-:Y:S01]  /*3ce0*/  FMUL R29, R28, R29 ;  /* 0x0000001d1c1d7220 */ /* 0x000fe20000400000 */
[----:B------:R-:W-:Y:S01]  /*3cf0*/  FMUL R27, R26, R27 ;  /* 0x0000001b1a1b7220 */ /* 0x000fe20000400000 */
[----:B------:R-:W-:Y:S01]  /*3d00*/  ISETP.GE.U32.AND P0, PT, R5, 0x7f800000, PT ;  /* 0x7f8000000500780c */ /* 0x000fe20003f06070 */
[----:B------:R-:W-:Y:S01]  /*3d10*/  FFMA.FTZ R30, R30, 1.4426950216293334961, R31 ;  /* 0x3fb8aa3b1e1e7823 */ /* 0x000fe2000001001f */
[----:B------:R-:W-:Y:S01]  /*3d20*/  FFMA.FTZ R29, R28, 1.4426950216293334961, R29 ;  /* 0x3fb8aa3b1c1d7823 */ /* 0x000fe2000001001d */
[----:B------:R-:W-:Y:S01]  /*3d30*/  FFMA.FTZ R25, R24, R25, -0.72134751081466674805 ;  /* 0xbf38aa3b18197423 */ /* 0x000fe20000010019 */
[----:B------:R-:W-:Y:S01]  /*3d40*/  F2FP.BF16.F32.PACK_AB R22, R19, R22 ;  /* 0x000000161316723e */ /* 0x000fe200000010ff */
[----:B------:R-:W-:Y:S01]  /*3d50*/  FADD R48, R21, R30 ;  /* 0x0000001e15307221 */ /* 0x000fe20000000000 */
[----:B------:R-:W-:Y:S01]  /*3d60*/  @P5 MOV R21, 0x7f800000 ;  /* 0x7f80000000155802 */ /* 0x000fe20000000f00 */
[----:B------:R-:W-:Y:S01]  /*3d70*/  FADD R47, R20, R29 ;  /* 0x0000001d142f7221 */ /* 0x000fe20000000000 */
[----:B------:R-:W-:Y:S01]  /*3d80*/  F2FP.BF16.F32.PACK_AB R20, R36, R33 ;  /* 0x000000212414723e */ /* 0x000fe200000010ff */
[----:B------:R-:W-:Y:S01]  /*3d90*/  FMUL R27, R26, R27 ;  /* 0x0000001b1a1b7220 */ /* 0x000fe20000400000 */
[----:B------:R-:W1:Y:S01]  /*3da0*/  LDC.64 R40, c[0x0][0x228] ;  /* 0x00008a00ff287b82 */ /* 0x000e620000000a00 */
[----:B------:R-:W-:Y:S01]  /*3db0*/  @P5 FFMA.FTZ R47, R14, R21, +INF ;  /* 0x7f8000000e2f5423 */ /* 0x000fe20000010015 */
[----:B------:R-:W-:Y:S01]  /*3dc0*/  F2FP.BF16.F32.PACK_AB R21, R23, R34 ;  /* 0x000000221715723e */ /* 0x000fe200000010ff */
[----:B------:R-:W-:Y:S01]  /*3dd0*/  FMUL R25, R24, R25 ;  /* 0x0000001918197220 */ /* 0x000fe20000400000 */
[----:B------:R-:W-:-:S04]  /*3de0*/  F2FP.BF16.F32.PACK_AB R23, R17, R18 ;  /* 0x000000121117723e */ /* 0x000fc800000010ff */
[----:B------:R-:W-:Y:S01]  /*3df0*/  BAR.SYNC.DEFER_BLOCKING 0x0 ;  /* 0x0000000000007b1d */ /* 0x000fe20000010000 */
[----:B------:R-:W-:Y:S01]  /*3e00*/  FFMA.FTZ R27, R26, 1.4426950216293334961, R27 ;  /* 0x3fb8aa3b1a1b7823 */ /* 0x000fe2000001001b */
[----:B------:R-:W-:Y:S01]  /*3e10*/  ISETP.GE.U32.AND P1, PT, R7, 0x7f800000, PT ;  /* 0x7f8000000700780c */ /* 0x000fe20003f26070 */
[----:B------:R-:W-:Y:S01]  /*3e20*/  FMUL R25, R24, R25 ;  /* 0x0000001918197220 */ /* 0x000fe20000400000 */
[----:B------:R-:W-:Y:S01]  /*3e30*/  FSETP.NEU.AND P3, PT, R5, RZ, PT ;  /* 0x000000ff0500720b */ /* 0x000fe20003f6d000 */
[----:B------:R-:W-:Y:S01]  /*3e40*/  FADD R46, R16, R27 ;  /* 0x0000001b102e7221 */ /* 0x000fe20000000000 */
[----:B------:R-:W-:Y:S01]  /*3e50*/  @P0 MOV R16, 0x7f800000 ;  /* 0x7f80000000100802 */ /* 0x000fe20000000f00 */
[----:B------:R-:W-:Y:S01]  /*3e60*/  FFMA.FTZ R24, R24, 1.4426950216293334961, R25 ;  /* 0x3fb8aa3b18187823 */ /* 0x000fe20000010019 */
[----:B------:R-:W-:Y:S01]  /*3e70*/  ISETP.GE.U32.AND P4, PT, R13, 0x7f800000, PT ;  /* 0x7f8000000d00780c */ /* 0x000fe20003f86070 */
[----:B------:R-:W-:Y:S01]  /*3e80*/  IMAD R29, R51, 0x6, RZ ;  /* 0x00000006331d7824 */ /* 0x000fe200078e02ff */
[----:B------:R-:W-:Y:S01]  /*3e90*/  FSETP.NEU.AND P2, PT, R7, RZ, PT ;  /* 0x000000ff0700720b */ /* 0x000fe20003f4d000 */
[----:B------:R-:W-:Y:S01]  /*3ea0*/  FADD R2, R15, R24 ;  /* 0x000000180f027221 */ /* 0x000fe20000000000 */
[----:B------:R-:W-:Y:S01]  /*3eb0*/  @P0 FFMA.FTZ R2, R5, R16, +INF ;  /* 0x7f80000005020423 */ /* 0x000fe20000010010 */
[----:B------:R-:W-:Y:S01]  /*3ec0*/  IMAD R5, R3, UR7, RZ ;  /* 0x0000000703057c24 */ /* 0x000fe2000f8e02ff */
[----:B------:R-:W-:Y:S01]  /*3ed0*/  UIMAD.WIDE UR6, UR6, 0x2, URZ ;  /* 0x00000002060678a5 */ /* 0x000fe2000f8e023f */
[----:B------:R-:W-:-:S02]  /*3ee0*/  @P1 MOV R16, 0x7f800000 ;  /* 0x7f80000000101802 */ /* 0x000fc40000000f00 */
[----:B------:R-:W-:Y:S02]  /*3ef0*/  SHF.L.U32 R25, R51, 0x2, RZ ;  /* 0x0000000233197819 */ /* 0x000fe400000006ff */
[----:B------:R-:W-:Y:S01]  /*3f00*/  SHF.L.U32 R15, R5, 0x1, RZ ;  /* 0x00000001050f7819 */ /* 0x000fe200000006ff */
[----:B------:R-:W-:Y:S01]  /*3f10*/  @P1 FFMA.FTZ R46, R7, R16, +INF ;  /* 0x7f800000072e1423 */ /* 0x000fe20000010010 */
[----:B------:R-:W-:Y:S01]  /*3f20*/  FSETP.NEU.AND P1, PT, R14, RZ, PT ;  /* 0x000000ff0e00720b */ /* 0x000fe20003f2d000 */
[----:B------:R-:W-:Y:S01]  /*3f30*/  IMAD.HI R16, R5, 0x2, RZ ;  /* 0x0000000205107827 */ /* 0x000fe200078e02ff */
[----:B-1----:R-:W-:Y:S01]  /*3f40*/  IADD3 R14, P0, P5, R15, UR4, R40 ;  /* 0x000000040f0e7c10 */ /* 0x002fe2000fd1e028 */
[----:B------:R1:W-:Y:S01]  /*3f50*/  STSM.16.M88.4 [R4], R20 ;  /* 0x0000001404007844 */ /* 0x0003e20000000200 */
[----:B------:R-:W-:Y:S01]  /*3f60*/  @P4 MOV R24, 0x7f800000 ;  /* 0x7f80000000184802 */ /* 0x000fe20000000f00 */
[----:B------:R-:W-:Y:S01]  /*3f70*/  ULDC UR4, c[0x0][0x27c] ;  /* 0x00009f0000047ab9 */ /* 0x000fe20000000800 */
[----:B------:R-:W-:Y:S01]  /*3f80*/  IADD3.X R15, R16, UR7, R41, P0, P5 ;  /* 0x00000007100f7c10 */ /* 0x000fe200087ea429 */
[----:B------:R-:W-:Y:S01]  /*3f90*/  BAR.SYNC.DEFER_BLOCKING 0x0 ;  /* 0x0000000000007b1d */ /* 0x000fe20000010000 */
[----:B------:R-:W-:Y:S01]  /*3fa0*/  SHF.L.U32 R7, R51, 0x1, RZ ;  /* 0x0000000133077819 */ /* 0x000fe200000006ff */
[C---:B------:R-:W-:Y:S01]  /*3fb0*/  @P4 FFMA.FTZ R48, R13.reuse, R24, +INF ;  /* 0x7f8000000d304423 */ /* 0x040fe20000010018 */
[----:B------:R-:W-:Y:S01]  /*3fc0*/  FSETP.NEU.AND P0, PT, R13, RZ, PT ;  /* 0x000000ff0d00720b */ /* 0x000fe20003f0d000 */
[C---:B------:R-:W-:Y:S01]  /*3fd0*/  IMAD R41, R51.reuse, 0xc, RZ ;  /* 0x0000000c33297824 */ /* 0x040fe200078e02ff */
[CC--:B------:R-:W-:Y:S01]  /*3fe0*/  LEA R13, R51.reuse, R51.reuse, 0x1 ;  /* 0x00000033330d7211 */ /* 0x0c0fe200078e08ff */
[----:B------:R-:W-:Y:S01]  /*3ff0*/  UIMAD UR5, UR5, UR4, URZ ;  /* 0x00000004050572a4 */ /* 0x000fe2000f8e023f */
[----:B------:R-:W-:-:S02]  /*4000*/  LEA R27, R51, R51, 0x2 ;  /* 0x00000033331b7211 */ /* 0x000fc400078e10ff */
[C---:B------:R-:W-:Y:S01]  /*4010*/  LEA R31, R51.reuse, -R51, 0x3 ;  /* 0x80000033331f7211 */ /* 0x040fe200078e18ff */
[----:B------:R-:W-:Y:S01]  /*4020*/  USHF.L.U32 UR6, UR5, 0x2, URZ ;  /* 0x0000000205067899 */ /* 0x000fe2000800063f */
[----:B------:R-:W-:Y:S01]  /*4030*/  SHF.L.U32 R33, R51, 0x3, RZ ;  /* 0x0000000333217819 */ /* 0x000fe200000006ff */
[----:B------:R-:W-:Y:S01]  /*4040*/  UIMAD.WIDE UR4, UR5, 0x4, URZ ;  /* 0x00000004050478a5 */ /* 0x000fe2000f8e023f */
[-C--:B-1----:R-:W-:Y:S02]  /*4050*/  IADD3 R4, P4, R7, R14.reuse, RZ ;  /* 0x0000000e07047210 */ /* 0x082fe40007f9e0ff */
[-C--:B------:R-:W-:Y:S02]  /*4060*/  LEA R20, P5, R51, R14.reuse, 0x2 ;  /* 0x0000000e33147211 */ /* 0x080fe400078a10ff */
[----:B------:R-:W-:Y:S02]  /*4070*/  IADD3 R22, P6, R29, R14, RZ ;  /* 0x0000000e1d167210 */ /* 0x000fe40007fde0ff */
[----:B------:R-:W-:-:S02]  /*4080*/  LEA.HI.X.SX32 R5, R51, R15, 0x1, P4 ;  /* 0x0000000f33057211 */ /* 0x000fc400020f0eff */
[-C--:B------:R-:W-:Y:S02]  /*4090*/  LEA R24, P4, R51, R14.reuse, 0x3 ;  /* 0x0000000e33187211 */ /* 0x080fe400078818ff */
[-C--:B------:R-:W-:Y:S01]  /*40a0*/  LEA.HI.X.SX32 R21, R7, R15.reuse, 0x1, P5 ;  /* 0x0000000f07157211 */ /* 0x080fe200028f0eff */
[----:B------:R-:W1:Y:S01]  /*40b0*/  LDS.128 R16, [R38] ;  /* 0x0000000026107984 */ /* 0x000e620000000c00 */
[-C--:B------:R-:W-:Y:S02]  /*40c0*/  IADD3 R26, P5, R37, R14.reuse, RZ ;  /* 0x0000000e251a7210 */ /* 0x080fe40007fbe0ff */
[-C--:B------:R-:W-:Y:S01]  /*40d0*/  LEA.HI.X.SX32 R23, R13, R15.reuse, 0x1, P6 ;  /* 0x0000000f0d177211 */ /* 0x080fe200030f0eff */
[----:B0-----:R0:W-:Y:S01]  /*40e0*/  STG.E.U16 desc[UR20][R14.64], R8 ;  /* 0x000000080e007986 */ /* 0x0011e2000c101514 */
[----:B------:R-:W-:Y:S02]  /*40f0*/  IADD3 R28, P6, R41, R14, RZ ;  /* 0x0000000e291c7210 */ /* 0x000fe40007fde0ff */
[----:B------:R-:W-:-:S02]  /*4100*/  LEA.HI.X.SX32 R25, R25, R15, 0x1, P4 ;  /* 0x0000000f19197211 */ /* 0x000fc400020f0eff */
[-C--:B------:R-:W-:Y:S02]  /*4110*/  IADD3 R30, P4, R45, R14.reuse, RZ ;  /* 0x0000000e2d1e7210 */ /* 0x080fe40007f9e0ff */
[-C--:B------:R-:W-:Y:S02]  /*4120*/  LEA.HI.X.SX32 R27, R27, R15.reuse, 0x1, P5 ;  /* 0x0000000f1b1b7211 */ /* 0x080fe400028f0eff */
[----:B------:R-:W-:Y:S02]  /*4130*/  LEA R32, P5, R51, R14, 0x4 ;  /* 0x0000000e33207211 */ /* 0x000fe400078a20ff */
[----:B------:R-:W-:Y:S02]  /*4140*/  LEA.HI.X.SX32 R29, R29, R15, 0x1, P6 ;  /* 0x0000000f1d1d7211 */ /* 0x000fe400030f0eff */
[----:B0-----:R-:W-:Y:S02]  /*4150*/  PRMT R8, R8, 0x7632, R8 ;  /* 0x0000763208087816 */ /* 0x001fe40000000008 */
[----:B------:R-:W-:-:S02]  /*4160*/  LEA R35, R51, R51, 0x3 ;  /* 0x0000003333237211 */ /* 0x000fc400078e18ff */
[-C--:B------:R-:W-:Y:S01]  /*4170*/  IADD3 R34, P6, R53, R14.reuse, RZ ;  /* 0x0000000e35227210 */ /* 0x080fe20007fde0ff */
[----:B------:R0:W-:Y:S01]  /*4180*/  STG.E.U16 desc[UR20][R4.64], R8 ;  /* 0x0000000804007986 */ /* 0x0001e2000c101514 */
[-C--:B------:R-:W-:Y:S02]  /*4190*/  LEA.HI.X.SX32 R31, R31, R15.reuse, 0x1, P4 ;  /* 0x0000000f1f1f7211 */ /* 0x080fe400020f0eff */
[-C--:B------:R-:W-:Y:S01]  /*41a0*/  IADD3 R36, P4, R55, R14.reuse, RZ ;  /* 0x0000000e37247210 */ /* 0x080fe20007f9e0ff */
[----:B------:R2:W-:Y:S01]  /*41b0*/  STG.E.U16 desc[UR20][R20.64], R9 ;  /* 0x0000000914007986 */ /* 0x0005e2000c101514 */
[-C--:B------:R-:W-:Y:S02]  /*41c0*/  LEA.HI.X.SX32 R33, R33, R15.reuse, 0x1, P5 ;  /* 0x0000000f21217211 */ /* 0x080fe400028f0eff */
[----:B------:R-:W-:Y:S02]  /*41d0*/  IADD3 R38, P5, R57, R14, RZ ;  /* 0x0000000e39267210 */ /* 0x000fe40007fbe0ff */
[----:B------:R-:W-:-:S02]  /*41e0*/  LEA.HI.X.SX32 R35, R35, R15, 0x1, P6 ;  /* 0x0000000f23237211 */ /* 0x000fc400030f0eff */
[----:B------:R-:W-:Y:S02]  /*41f0*/  PRMT R13, R10, 0x7632, R13 ;  /* 0x000076320a0d7816 */ /* 0x000fe4000000000d */
[----:B0-----:R-:W-:Y:S02]  /*4200*/  PRMT R5, R9, 0x7632, R5 ;  /* 0x0000763209057816 */ /* 0x001fe40000000005 */
[-C--:B------:R-:W-:Y:S02]  /*4210*/  IADD3 R40, P6, R59, R14.reuse, RZ ;  /* 0x0000000e3b287210 */ /* 0x080fe40007fde0ff */
[----:B--2---:R-:W-:Y:S01]  /*4220*/  PRMT R21, R11, 0x7632, R21 ;  /* 0x000076320b157816 */ /* 0x004fe20000000015 */
[----:B------:R1:W-:Y:S01]  /*4230*/  STG.E.U16 desc[UR20][R22.64], R5 ;  /* 0x0000000516007986 */ /* 0x0003e2000c101514 */
[-C--:B------:R-:W-:Y:S02]  /*4240*/  LEA.HI.X.SX32 R37, R37, R15.reuse, 0x1, P4 ;  /* 0x0000000f25257211 */ /* 0x080fe400020f0eff */
[----:B------:R-:W-:Y:S01]  /*4250*/  IADD3 R42, P4, R61, R14, RZ ;  /* 0x0000000e3d2a7210 */ /* 0x000fe20007f9e0ff */
[----:B------:R-:W-:Y:S01]  /*4260*/  STG.E.U16 desc[UR20][R24.64], R10 ;  /* 0x0000000a18007986 */ /* 0x000fe2000c101514 */
[----:B------:R-:W-:-:S02]  /*4270*/  LEA.HI.X.SX32 R39, R39, R15, 0x1, P5 ;  /* 0x0000000f27277211 */ /* 0x000fc400028f0eff */
[-C--:B------:R-:W-:Y:S01]  /*4280*/  IADD3 R44, P5, R63, R14.reuse, RZ ;  /* 0x0000000e3f2c7210 */ /* 0x080fe20007fbe0ff */
[----:B------:R-:W-:Y:S01]  /*4290*/  STG.E.U16 desc[UR20][R26.64], R13 ;  /* 0x0000000d1a007986 */ /* 0x000fe2000c101514 */
[----:B------:R-:W-:Y:S02]  /*42a0*/  LEA.HI.X.SX32 R41, R41, R15, 0x1, P6 ;  /* 0x0000000f29297211 */ /* 0x000fe400030f0eff */
[----:B------:R-:W-:Y:S01]  /*42b0*/  LEA R49, R51, -R51, 0x4 ;  /* 0x8000003333317211 */ /* 0x000fe200078e20ff */
[----:B------:R0:W-:Y:S01]  /*42c0*/  STG.E.U16 desc[UR20][R28.64], R11 ;  /* 0x0000000b1c007986 */ /* 0x0001e2000c101514 */
[----:B-1----:R-:W-:Y:S02]  /*42d0*/  PRMT R23, R16, 0x7632, R23 ;  /* 0x0000763210177816 */ /* 0x002fe40000000017 */
[----:B------:R-:W-:Y:S01]  /*42e0*/  IADD3 R14, P6, R65, R14, RZ ;  /* 0x0000000e410e7210 */ /* 0x000fe20007fde0ff */
[----:B------:R-:W-:Y:S01]  /*42f0*/  STG.E.U16 desc[UR20][R30.64], R21 ;  /* 0x000000151e007986 */ /* 0x000fe2000c101514 */
[----:B------:R-:W-:-:S02]  /*4300*/  PRMT R8, R17, 0x7632, R8 ;  /* 0x0000763211087816 */ /* 0x000fc40000000008 */
[-C--:B------:R-:W-:Y:S01]  /*4310*/  LEA.HI.X.SX32 R43, R43, R15.reuse, 0x1, P4 ;  /* 0x0000000f2b2b7211 */ /* 0x080fe200020f0eff */
[----:B------:R-:W-:Y:S01]  /*4320*/  STG.E.U16 desc[UR20][R32.64], R16 ;  /* 0x0000001020007986 */ /* 0x000fe2000c101514 */
[----:B------:R-:W-:Y:S02]  /*4330*/  PRMT R9, R18, 0x7632, R9 ;  /* 0x0000763212097816 */ /* 0x000fe40000000009 */
[-C--:B------:R-:W-:Y:S01]  /*4340*/  LEA.HI.X.SX32 R45, R45, R15.reuse, 0x1, P5 ;  /* 0x0000000f2d2d7211 */ /* 0x080fe200028f0eff */
[----:B------:R-:W-:Y:S01]  /*4350*/  STG.E.U16 desc[UR20][R34.64], R23 ;  /* 0x0000001722007986 */ /* 0x000fe2000c101514 */
[----:B------:R-:W-:Y:S01]  /*4360*/  LEA.HI.X.SX32 R15, R49, R15, 0x1, P6 ;  /* 0x0000000f310f7211 */ /* 0x000fe200030f0eff */
[----:B0-----:R-:W0:Y:S01]  /*4370*/  LDC.64 R10, c[0x0][0x230] ;  /* 0x00008c00ff0a7b82 */ /* 0x001e220000000a00 */
[----:B------:R-:W-:Y:S01]  /*4380*/  PRMT R13, R19, 0x7632, R13 ;  /* 0x00007632130d7816 */ /* 0x000fe2000000000d */
[----:B------:R-:W-:Y:S01]  /*4390*/  STG.E.U16 desc[UR20][R36.64], R17 ;  /* 0x0000001124007986 */ /* 0x000fe2000c101514 */
[----:B------:R-:W-:-:S02]  /*43a0*/  FSEL R7, R2, -INF , P3 ;  /* 0xff80000002077808 */ /* 0x000fc40001800000 */
[----:B------:R-:W-:Y:S01]  /*43b0*/  FSEL R5, R46, -INF , P2 ;  /* 0xff8000002e057808 */ /* 0x000fe20001000000 */
[----:B------:R1:W-:Y:S01]  /*43c0*/  STG.E.U16 desc[UR20][R38.64], R8 ;  /* 0x0000000826007986 */ /* 0x0003e2000c101514 */
[----:B------:R-:W-:Y:S01]  /*43d0*/  FSEL R47, R47, -INF , P1 ;  /* 0xff8000002f2f7808 */ /* 0x000fe20000800000 */
[----:B------:R-:W-:Y:S01]  /*43e0*/  FFMA R4, R7, 0.69314718246459960938, R12 ;  /* 0x3f31721807047823 */ /* 0x000fe2000000000c */
[----:B------:R-:W-:Y:S01]  /*43f0*/  FSEL R48, R48, -INF , P0 ;  /* 0xff80000030307808 */ /* 0x000fe20000000000 */
[----:B------:R-:W-:Y:S01]  /*4400*/  STG.E.U16 desc[UR20][R40.64], R18 ;  /* 0x0000001228007986 */ /* 0x000fe2000c101514 */
[----:B------:R-:W-:Y:S01]  /*4410*/  FFMA R5, R5, 0.69314718246459960938, R72 ;  /* 0x3f31721805057823 */ /* 0x000fe20000000048 */
[----:B------:R-:W-:Y:S01]  /*4420*/  FFMA R76, R47, 0.69314718246459960938, R76 ;  /* 0x3f3172182f4c7823 */ /* 0x000fe2000000004c */
[----:B------:R-:W-:Y:S01]  /*4430*/  SHF.L.U32 R7, R3, 0x2, RZ ;  /* 0x0000000203077819 */ /* 0x000fe200000006ff */
[----:B------:R-:W-:Y:S01]  /*4440*/  STG.E.U16 desc[UR20][R42.64], R9 ;  /* 0x000000092a007986 */ /* 0x000fe2000c101514 */
[----:B------:R-:W-:-:S03]  /*4450*/  FFMA R77, R48, 0.69314718246459960938, R83 ;  /* 0x3f317218304d7823 */ /* 0x000fc60000000053 */
[----:B------:R-:W-:Y:S01]  /*4460*/  STG.E.U16 desc[UR20][R44.64], R19 ;  /* 0x000000132c007986 */ /* 0x000fe2000c101514 */
[----:B-1----:R-:W-:Y:S01]  /*4470*/  LOP3.LUT R8, R6, 0x1f8, RZ, 0xc0, !PT ;  /* 0x000001f806087812 */ /* 0x002fe200078ec0ff */
[----:B------:R-:W-:Y:S02]  /*4480*/  IMAD.HI R6, R3, 0x4, RZ ;  /* 0x0000000403067827 */ /* 0x000fe400078e02ff */
[----:B------:R-:W-:Y:S01]  /*4490*/  STG.E.U16 desc[UR20][R14.64], R13 ;  /* 0x0000000d0e007986 */ /* 0x000fe2000c101514 */
[----:B------:R-:W-:Y:S01]  /*44a0*/  BAR.SYNC.DEFER_BLOCKING 0x0 ;  /* 0x0000000000007b1d */ /* 0x000fe20000010000 */
[----:B0-----:R-:W-:-:S04]  /*44b0*/  IADD3 R2, P0, P1, R7, UR6, R10 ;  /* 0x0000000607027c10 */ /* 0x001fc8000f91e00a */
[----:B------:R-:W-:Y:S01]  /*44c0*/  IADD3.X R3, R6, UR5, R11, P0, P1 ;  /* 0x0000000506037c10 */ /* 0x000fe200087e240b */
[----:B------:R-:W-:Y:S04]  /*44d0*/  STS.64 [R8+UR16], R4 ;  /* 0x0000000408007988 */ /* 0x000fe80008000a10 */
[----:B------:R-:W-:Y:S01]  /*44e0*/  STS.64 [R8+UR16+0x200], R76 ;  /* 0x0002004c08007988 */ /* 0x000fe20008000a10 */
[----:B------:R-:W-:Y:S06]  /*44f0*/  BAR.SYNC.DEFER_BLOCKING 0x0 ;  /* 0x0000000000007b1d */ /* 0x000fec0000010000 */
[----:B------:R-:W0:Y:S04]  /*4500*/  LDS R9, [R0] ;  /* 0x0000000000097984 */ /* 0x000e280000000800 */
[----:B0-----:R-:W-:Y:S01]  /*4510*/  STG.E desc[UR20][R2.64], R9 ;  /* 0x0000000902007986 */ /* 0x001fe2000c101914 */
[----:B------:R-:W-:Y:S05]  /*4520*/  EXIT ;  /* 0x000000000000794d */ /* 0x000fea0003800000 */
.L_x_2:
[----:B------:R-:W-:-:S00]  /*4530*/  BRA `(.L_x_2) ;  /* 0xfffffffc00fc7947 */ /* 0x000fc0000383ffff */
[----:B------:R-:W-:-:S00]  /*4540*/  NOP ;  /* 0x0000000000007918 */ /* 0x000fc00000000000 */
        /* <DEDUP_REMOVED lines=11> */
.L_x_3:


//--------------------- .nv.global.init           --------------------------
	.section	.nv.global.init,"aw",@progbits
.nv.global.init:
	.type		_$_str,@object
	.size		_$_str,(.L_0 - _$_str)
_$_str:
        /*0000*/ 	.byte	0x5f, 0x5f, 0x43, 0x55, 0x44, 0x41, 0x5f, 0x46, 0x54, 0x5a, 0x00
.L_0:


//--------------------- .nv.shared.attn_fwd       --------------------------
	.section	.nv.shared.attn_fwd,"aw",@nobits
	.sectionflags	@""
	.align	16
	.zero		1024


//--------------------- .nv.shared.reserved.0     --------------------------
	.section	.nv.shared.reserved.0,"aw",@nobits
	.weak		__nv_reservedSMEM_offset_0_alias
	.size		__nv_reservedSMEM_offset_0_alias, 0, 0
	.other		__nv_reservedSMEM_offset_0_alias,@"STO_CUDA_RESERVED_SHARED STV_DEFAULT"
__nv_reservedSMEM_offset_0_alias:
	.zero		0


//--------------------- .nv.constant0.attn_fwd    --------------------------
	.section	.nv.constant0.attn_fwd,"a",@progbits
	.sectionflags	@""
	.align	4
.nv.constant0.attn_fwd:
	.zero		664


//--------------------- SYMBOLS --------------------------

	.type		.nv.reservedSmem.offset0,@object
	.size		.nv.reservedSmem.offset0,0x4
